	.headerflags	@"EF_CUDA_TEXMODE_UNIFIED EF_CUDA_64BIT_ADDRESS EF_CUDA_SM75 EF_CUDA_VIRTUAL_SM(EF_CUDA_SM75)"
	.elftype	@"ET_EXEC"


//--------------------- .nv.info                  --------------------------
	.section	.nv.info,"",@"SHT_CUDA_INFO"
	.align	4


	//----- nvinfo : EIATTR_REGCOUNT
	.align		4
        /*0000*/ 	.byte	0x04, 0x2f
        /*0002*/ 	.short	(.L_1 - .L_0)
	.align		4
.L_0:
        /*0004*/ 	.word	index@(subComputation)
        /*0008*/ 	.word	0x00000030


	//----- nvinfo : EIATTR_MAX_STACK_SIZE
	.align		4
.L_1:
        /*000c*/ 	.byte	0x04, 0x23
        /*000e*/ 	.short	(.L_3 - .L_2)
	.align		4
.L_2:
        /*0010*/ 	.word	index@($subComputation$__internal_accurate_pow)
        /*0014*/ 	.word	0x00000000


	//----- nvinfo : EIATTR_MIN_STACK_SIZE
	.align		4
.L_3:
        /*0018*/ 	.byte	0x04, 0x12
        /*001a*/ 	.short	(.L_5 - .L_4)
	.align		4
.L_4:
        /*001c*/ 	.word	index@($subComputation$__internal_accurate_pow)
        /*0020*/ 	.word	0x00000000


	//----- nvinfo : EIATTR_FRAME_SIZE
	.align		4
.L_5:
        /*0024*/ 	.byte	0x04, 0x11
        /*0026*/ 	.short	(.L_7 - .L_6)
	.align		4
.L_6:
        /*0028*/ 	.word	index@($subComputation$__internal_accurate_pow)
        /*002c*/ 	.word	0x00000000


	//----- nvinfo : EIATTR_MAX_STACK_SIZE
	.align		4
.L_7:
        /*0030*/ 	.byte	0x04, 0x23
        /*0032*/ 	.short	(.L_9 - .L_8)
	.align		4
.L_8:
        /*0034*/ 	.word	index@($subComputation$__cuda_sm20_rcp_rn_f32_slowpath)
        /*0038*/ 	.word	0x00000000


	//----- nvinfo : EIATTR_MIN_STACK_SIZE
	.align		4
.L_9:
        /*003c*/ 	.byte	0x04, 0x12
        /*003e*/ 	.short	(.L_11 - .L_10)
	.align		4
.L_10:
        /*0040*/ 	.word	index@($subComputation$__cuda_sm20_rcp_rn_f32_slowpath)
        /*0044*/ 	.word	0x00000000


	//----- nvinfo : EIATTR_FRAME_SIZE
	.align		4
.L_11:
        /*0048*/ 	.byte	0x04, 0x11
        /*004a*/ 	.short	(.L_13 - .L_12)
	.align		4
.L_12:
        /*004c*/ 	.word	index@($subComputation$__cuda_sm20_rcp_rn_f32_slowpath)
        /*0050*/ 	.word	0x00000000


	//----- nvinfo : EIATTR_MAX_STACK_SIZE
	.align		4
.L_13:
        /*0054*/ 	.byte	0x04, 0x23
        /*0056*/ 	.short	(.L_15 - .L_14)
	.align		4
.L_14:
        /*0058*/ 	.word	index@($subComputation$__cuda_sm20_div_f64_slowpath_v2)
        /*005c*/ 	.word	0x00000000


	//----- nvinfo : EIATTR_MIN_STACK_SIZE
	.align		4
.L_15:
        /*0060*/ 	.byte	0x04, 0x12
        /*0062*/ 	.short	(.L_17 - .L_16)
	.align		4
.L_16:
        /*0064*/ 	.word	index@($subComputation$__cuda_sm20_div_f64_slowpath_v2)
        /*0068*/ 	.word	0x00000000


	//----- nvinfo : EIATTR_FRAME_SIZE
	.align		4
.L_17:
        /*006c*/ 	.byte	0x04, 0x11
        /*006e*/ 	.short	(.L_19 - .L_18)
	.align		4
.L_18:
        /*0070*/ 	.word	index@($subComputation$__cuda_sm20_div_f64_slowpath_v2)
        /*0074*/ 	.word	0x00000000


	//----- nvinfo : EIATTR_MAX_STACK_SIZE
	.align		4
.L_19:
        /*0078*/ 	.byte	0x04, 0x23
        /*007a*/ 	.short	(.L_21 - .L_20)
	.align		4
.L_20:
        /*007c*/ 	.word	index@(subComputation)
        /*0080*/ 	.word	0x00000000


	//----- nvinfo : EIATTR_MIN_STACK_SIZE
	.align		4
.L_21:
        /*0084*/ 	.byte	0x04, 0x12
        /*0086*/ 	.short	(.L_23 - .L_22)
	.align		4
.L_22:
        /*0088*/ 	.word	index@(subComputation)
        /*008c*/ 	.word	0x00000000


	//----- nvinfo : EIATTR_FRAME_SIZE
	.align		4
.L_23:
        /*0090*/ 	.byte	0x04, 0x11
        /*0092*/ 	.short	(.L_25 - .L_24)
	.align		4
.L_24:
        /*0094*/ 	.word	index@(subComputation)
        /*0098*/ 	.word	0x00000000
.L_25:


//--------------------- .nv.info.subComputation   --------------------------
	.section	.nv.info.subComputation,"",@"SHT_CUDA_INFO"
	.align	4


	//----- nvinfo : EIATTR_SW_WAR
	.align		4
        /*0000*/ 	.byte	0x04, 0x36
        /*0002*/ 	.short	(.L_27 - .L_26)
.L_26:
        /*0004*/ 	.word	0x00000001


	//----- nvinfo : EIATTR_CUDA_API_VERSION
	.align		4
.L_27:
        /*0008*/ 	.byte	0x04, 0x37
        /*000a*/ 	.short	(.L_29 - .L_28)
.L_28:
        /*000c*/ 	.word	0x0000006f


	//----- nvinfo : EIATTR_PARAM_CBANK
	.align		4
.L_29:
        /*0010*/ 	.byte	0x04, 0x0a
        /*0012*/ 	.short	(.L_31 - .L_30)
	.align		4
.L_30:
        /*0014*/ 	.word	index@(.nv.constant0.subComputation)
        /*0018*/ 	.short	0x0160
        /*001a*/ 	.short	0x0080


	//----- nvinfo : EIATTR_CBANK_PARAM_SIZE
	.align		4
.L_31:
        /*001c*/ 	.byte	0x03, 0x19
        /*001e*/ 	.short	0x0080


	//----- nvinfo : EIATTR_KPARAM_INFO
	.align		4
        /*0020*/ 	.byte	0x04, 0x17
        /*0022*/ 	.short	(.L_33 - .L_32)
.L_32:
        /*0024*/ 	.word	0x00000000
        /*0028*/ 	.short	0x0010
        /*002a*/ 	.short	0x007c
        /*002c*/ 	.byte	0x00, 0xf0, 0x11, 0x00


	//----- nvinfo : EIATTR_KPARAM_INFO
	.align		4
.L_33:
        /*0030*/ 	.byte	0x04, 0x17
        /*0032*/ 	.short	(.L_35 - .L_34)
.L_34:
        /*0034*/ 	.word	0x00000000
        /*0038*/ 	.short	0x000f
        /*003a*/ 	.short	0x0078
        /*003c*/ 	.byte	0x00, 0xf0, 0x11, 0x00


	//----- nvinfo : EIATTR_KPARAM_INFO
	.align		4
.L_35:
        /*0040*/ 	.byte	0x04, 0x17
        /*0042*/ 	.short	(.L_37 - .L_36)
.L_36:
        /*0044*/ 	.word	0x00000000
        /*0048*/ 	.short	0x000e
        /*004a*/ 	.short	0x0070
        /*004c*/ 	.byte	0x00, 0xf0, 0x21, 0x00


	//----- nvinfo : EIATTR_KPARAM_INFO
	.align		4
.L_37:
        /*0050*/ 	.byte	0x04, 0x17
        /*0052*/ 	.short	(.L_39 - .L_38)
.L_38:
        /*0054*/ 	.word	0x00000000
        /*0058*/ 	.short	0x000d
        /*005a*/ 	.short	0x0068
        /*005c*/ 	.byte	0x00, 0xf0, 0x21, 0x00


	//----- nvinfo : EIATTR_KPARAM_INFO
	.align		4
.L_39:
        /*0060*/ 	.byte	0x04, 0x17
        /*0062*/ 	.short	(.L_41 - .L_40)
.L_40:
        /*0064*/ 	.word	0x00000000
        /*0068*/ 	.short	0x000c
        /*006a*/ 	.short	0x0060
        /*006c*/ 	.byte	0x00, 0xf0, 0x21, 0x00


	//----- nvinfo : EIATTR_KPARAM_INFO
	.align		4
.L_41:
        /*0070*/ 	.byte	0x04, 0x17
        /*0072*/ 	.short	(.L_43 - .L_42)
.L_42:
        /*0074*/ 	.word	0x00000000
        /*0078*/ 	.short	0x000b
        /*007a*/ 	.short	0x0058
        /*007c*/ 	.byte	0x00, 0xf0, 0x21, 0x00


	//----- nvinfo : EIATTR_KPARAM_INFO
	.align		4
.L_43:
        /*0080*/ 	.byte	0x04, 0x17
        /*0082*/ 	.short	(.L_45 - .L_44)
.L_44:
        /*0084*/ 	.word	0x00000000
        /*0088*/ 	.short	0x000a
        /*008a*/ 	.short	0x0050
        /*008c*/ 	.byte	0x00, 0xf0, 0x21, 0x00


	//----- nvinfo : EIATTR_KPARAM_INFO
	.align		4
.L_45:
        /*0090*/ 	.byte	0x04, 0x17
        /*0092*/ 	.short	(.L_47 - .L_46)
.L_46:
        /*0094*/ 	.word	0x00000000
        /*0098*/ 	.short	0x0009
        /*009a*/ 	.short	0x0048
        /*009c*/ 	.byte	0x00, 0xf0, 0x21, 0x00


	//----- nvinfo : EIATTR_KPARAM_INFO
	.align		4
.L_47:
        /*00a0*/ 	.byte	0x04, 0x17
        /*00a2*/ 	.short	(.L_49 - .L_48)
.L_48:
        /*00a4*/ 	.word	0x00000000
        /*00a8*/ 	.short	0x0008
        /*00aa*/ 	.short	0x0040
        /*00ac*/ 	.byte	0x00, 0xf0, 0x21, 0x00


	//----- nvinfo : EIATTR_KPARAM_INFO
	.align		4
.L_49:
        /*00b0*/ 	.byte	0x04, 0x17
        /*00b2*/ 	.short	(.L_51 - .L_50)
.L_50:
        /*00b4*/ 	.word	0x00000000
        /*00b8*/ 	.short	0x0007
        /*00ba*/ 	.short	0x0038
        /*00bc*/ 	.byte	0x00, 0xf0, 0x21, 0x00


	//----- nvinfo : EIATTR_KPARAM_INFO
	.align		4
.L_51:
        /*00c0*/ 	.byte	0x04, 0x17
        /*00c2*/ 	.short	(.L_53 - .L_52)
.L_52:
        /*00c4*/ 	.word	0x00000000
        /*00c8*/ 	.short	0x0006
        /*00ca*/ 	.short	0x0030
        /*00cc*/ 	.byte	0x00, 0xf0, 0x21, 0x00


	//----- nvinfo : EIATTR_KPARAM_INFO
	.align		4
.L_53:
        /*00d0*/ 	.byte	0x04, 0x17
        /*00d2*/ 	.short	(.L_55 - .L_54)
.L_54:
        /*00d4*/ 	.word	0x00000000
        /*00d8*/ 	.short	0x0005
        /*00da*/ 	.short	0x0028
        /*00dc*/ 	.byte	0x00, 0xf0, 0x21, 0x00


	//----- nvinfo : EIATTR_KPARAM_INFO
	.align		4
.L_55:
        /*00e0*/ 	.byte	0x04, 0x17
        /*00e2*/ 	.short	(.L_57 - .L_56)
.L_56:
        /*00e4*/ 	.word	0x00000000
        /*00e8*/ 	.short	0x0004
        /*00ea*/ 	.short	0x0020
        /*00ec*/ 	.byte	0x00, 0xf0, 0x21, 0x00


	//----- nvinfo : EIATTR_KPARAM_INFO
	.align		4
.L_57:
        /*00f0*/ 	.byte	0x04, 0x17
        /*00f2*/ 	.short	(.L_59 - .L_58)
.L_58:
        /*00f4*/ 	.word	0x00000000
        /*00f8*/ 	.short	0x0003
        /*00fa*/ 	.short	0x0018
        /*00fc*/ 	.byte	0x00, 0xf0, 0x21, 0x00


	//----- nvinfo : EIATTR_KPARAM_INFO
	.align		4
.L_59:
        /*0100*/ 	.byte	0x04, 0x17
        /*0102*/ 	.short	(.L_61 - .L_60)
.L_60:
        /*0104*/ 	.word	0x00000000
        /*0108*/ 	.short	0x0002
        /*010a*/ 	.short	0x0010
        /*010c*/ 	.byte	0x00, 0xf0, 0x21, 0x00


	//----- nvinfo : EIATTR_KPARAM_INFO
	.align		4
.L_61:
        /*0110*/ 	.byte	0x04, 0x17
        /*0112*/ 	.short	(.L_63 - .L_62)
.L_62:
        /*0114*/ 	.word	0x00000000
        /*0118*/ 	.short	0x0001
        /*011a*/ 	.short	0x0008
        /*011c*/ 	.byte	0x00, 0xf0, 0x21, 0x00


	//----- nvinfo : EIATTR_KPARAM_INFO
	.align		4
.L_63:
        /*0120*/ 	.byte	0x04, 0x17
        /*0122*/ 	.short	(.L_65 - .L_64)
.L_64:
        /*0124*/ 	.word	0x00000000
        /*0128*/ 	.short	0x0000
        /*012a*/ 	.short	0x0000
        /*012c*/ 	.byte	0x00, 0xf0, 0x21, 0x00


	//----- nvinfo : EIATTR_MAXREG_COUNT
	.align		4
.L_65:
        /*0130*/ 	.byte	0x03, 0x1b
        /*0132*/ 	.short	0x00ff


	//----- nvinfo : EIATTR_EXIT_INSTR_OFFSETS
	.align		4
        /*0134*/ 	.byte	0x04, 0x1c
        /*0136*/ 	.short	(.L_67 - .L_66)


	//   ....[0]....
.L_66:
        /*0138*/ 	.word	0x00001c70


	//----- nvinfo : EIATTR_CRS_STACK_SIZE
	.align		4
.L_67:
        /*013c*/ 	.byte	0x04, 0x1e
        /*013e*/ 	.short	(.L_69 - .L_68)
.L_68:
        /*0140*/ 	.word	0x00000000
.L_69:


//--------------------- .nv.rel.action            --------------------------
	.section	.nv.rel.action,"",@"SHT_CUDA_RELOCINFO"
	.align	8
	.sectionentsize	8
        /*0000*/ 	.byte	0x4b, 0x00, 0x00, 0x00, 0x00, 0x00, 0x00, 0x00, 0x00, 0x02, 0x02, 0x08, 0x10, 0x0a, 0x2f, 0x22
        /* <DEDUP_REMOVED lines=12> */


//--------------------- .nv.constant2.subComputation --------------------------
	.section	.nv.constant2.subComputation,"a",@progbits
	.align	4
.nv.constant2.subComputation:
        /* <DEDUP_REMOVED lines=11> */


//--------------------- .nv.constant0.subComputation --------------------------
	.section	.nv.constant0.subComputation,"a",@progbits
	.align	4
.nv.constant0.subComputation:
	.zero		480


//--------------------- .text.subComputation      --------------------------
	.section	.text.subComputation,"ax",@progbits
	.sectionflags	@"SHF_BARRIERS=1"
	.sectioninfo	@"SHI_REGISTERS=48"
	.align	128
        .global         subComputation
        .type           subComputation,@function
        .size           subComputation,(.L_x_53 - subComputation)
        .other          subComputation,@"STO_CUDA_ENTRY STV_DEFAULT"
subComputation:
.text.subComputation:
[----:B------:R-:W-:-:S08]  /*0000*/  IMAD.MOV.U32 R1, RZ, RZ, c[0x0][0x28] ;  /* 0x00000a00ff017624 */ /* 0x000fd000078e00ff */
[----:B------:R-:W-:Y:S02]  /*0010*/  ULDC.64 UR8, c[0x0][0x1c0] ;  /* 0x0000700000087ab9 */ /* 0x000fe40000000a00 */
[----:B------:R-:W2:Y:S01]  /*0020*/  LDG.E.SYS R0, [UR8] ;  /* 0x00000008ff007981 */ /* 0x000ea2000c1ee900 */
[----:B------:R-:W-:Y:S01]  /*0030*/  BMOV.32.CLEAR RZ, B0 ;  /* 0x0000000000ff7355 */ /* 0x000fe20000100000 */
[----:B------:R-:W-:Y:S01]  /*0040*/  BSSY B0, `(.L_x_0) ;  /* 0x000002a000007945 */ /* 0x000fe20003800000 */
[----:B------:R-:W-:Y:S01]  /*0050*/  IMAD.MOV.U32 R7, RZ, RZ, 0x1 ;  /* 0x00000001ff077424 */ /* 0x000fe200078e00ff */
[----:B------:R-:W0:Y:S04]  /*0060*/  S2R R9, SR_CTAID.X ;  /* 0x0000000000097919 */ /* 0x000e280000002500 */
[----:B------:R-:W0:Y:S02]  /*0070*/  S2R R2, SR_TID.X ;  /* 0x0000000000027919 */ /* 0x000e240000002100 */
[----:B0-----:R-:W-:-:S02]  /*0080*/  IMAD R2, R9, c[0x0][0x0], R2 ;  /* 0x0000000009027a24 */ /* 0x001fc400078e0202 */
[----:B--2---:R-:W-:Y:S02]  /*0090*/  FADD R3, RZ, R0 ;  /* 0x00000000ff037221 */ /* 0x004fe40000000000 */
[----:B------:R-:W-:-:S04]  /*00a0*/  IMAD.MOV.U32 R0, RZ, RZ, RZ ;  /* 0x000000ffff007224 */ /* 0x000fc800078e00ff */
[----:B------:R-:W0:Y:S02]  /*00b0*/  F2I.TRUNC.NTZ R6, R3 ;  /* 0x0000000300067305 */ /* 0x000e24000020f100 */
[----:B0-----:R-:W-:-:S12]  /*00c0*/  ISETP.GE.AND P0, PT, R6, 0x1, PT ;  /* 0x000000010600780c */ /* 0x001fd80003f06270 */
[----:B------:R-:W-:Y:S05]  /*00d0*/  @!P0 BRA `(.L_x_1) ;  /* 0x000001d000008947 */ /* 0x000fea0003800000 */
[----:B------:R-:W-:Y:S02]  /*00e0*/  ULDC.64 UR4, c[0x0][0x1b8] ;  /* 0x00006e0000047ab9 */ /* 0x000fe40000000a00 */
[----:B------:R-:W-:Y:S01]  /*00f0*/  ULDC.64 UR6, c[0x0][0x1c8] ;  /* 0x0000720000067ab9 */ /* 0x000fe20000000a00 */
[----:B------:R-:W2:Y:S01]  /*0100*/  LDG.E.SYS R3, [UR4] ;  /* 0x00000004ff037981 */ /* 0x000ea2000c1ee900 */
[----:B------:R-:W-:-:S03]  /*0110*/  ULDC.64 UR4, c[0x0][0x1d0] ;  /* 0x0000740000047ab9 */ /* 0x000fc60000000a00 */
[----:B------:R-:W2:Y:S04]  /*0120*/  LDG.E.SYS R8, [UR6] ;  /* 0x00000006ff087981 */ /* 0x000ea8000c1ee900 */
[----:B------:R-:W5:Y:S01]  /*0130*/  LDG.E.SYS R4, [UR4] ;  /* 0x00000004ff047981 */ /* 0x000f62000c1ee900 */
[----:B------:R-:W-:Y:S02]  /*0140*/  IMAD.MOV.U32 R5, RZ, RZ, RZ ;  /* 0x000000ffff057224 */ /* 0x000fe400078e00ff */
[----:B------:R-:W-:Y:S02]  /*0150*/  IMAD.MOV.U32 R10, RZ, RZ, R2 ;  /* 0x000000ffff0a7224 */ /* 0x000fe400078e0002 */
[----:B------:R-:W-:Y:S02]  /*0160*/  IMAD.MOV.U32 R0, RZ, RZ, RZ ;  /* 0x000000ffff007224 */ /* 0x000fe400078e00ff */
[----:B--2---:R-:W-:-:S08]  /*0170*/  FMUL R3, R3, R8 ;  /* 0x0000000803037220 */ /* 0x004fd00000400000 */
.L_x_3:
[----:B0-----:R-:W0:Y:S02]  /*0180*/  I2F R12, R10 ;  /* 0x0000000a000c7306 */ /* 0x001e240000201400 */
[----:B0-----:R-:W-:-:S12]  /*0190*/  FSETP.GE.AND P0, PT, R12, R3, PT ;  /* 0x000000030c00720b */ /* 0x001fd80003f06000 */
[----:B--2---:R-:W-:Y:S05]  /*01a0*/  @!P0 BRA `(.L_x_2) ;  /* 0x000000b000008947 */ /* 0x004fea0003800000 */
[----:B------:R-:W0:Y:S01]  /*01b0*/  I2F R11, R0 ;  /* 0x00000000000b7306 */ /* 0x000e220000201400 */
[----:B------:R-:W-:Y:S01]  /*01c0*/  FADD R10, -R3, R12 ;  /* 0x0000000c030a7221 */ /* 0x000fe20000000100 */
[----:B------:R-:W-:-:S04]  /*01d0*/  IADD3 R5, R5, 0x1, RZ ;  /* 0x0000000105057810 */ /* 0x000fc80007ffe0ff */
[----:B------:R-:W-:Y:S01]  /*01e0*/  ISETP.GE.AND P0, PT, R5, R6, PT ;  /* 0x000000060500720c */ /* 0x000fe20003f06270 */
[----:B------:R-:W1:Y:S01]  /*01f0*/  F2I.TRUNC.NTZ R10, R10 ;  /* 0x0000000a000a7305 */ /* 0x000e62000020f100 */
[----:B0----5:R-:W-:-:S06]  /*0200*/  FADD R11, R4, R11 ;  /* 0x0000000b040b7221 */ /* 0x021fcc0000000000 */
[----:B------:R0:W2:Y:S04]  /*0210*/  F2I.TRUNC.NTZ R0, R11 ;  /* 0x0000000b00007305 */ /* 0x0000a8000020f100 */
[----:B-1----:R-:W-:Y:S05]  /*0220*/  @!P0 BRA `(.L_x_3) ;  /* 0xffffff5000008947 */ /* 0x002fea000383ffff */
[----:B------:R-:W-:Y:S01]  /*0230*/  IMAD.MOV.U32 R3, RZ, RZ, RZ ;  /* 0x000000ffff037224 */ /* 0x000fe200078e00ff */
[----:B------:R-:W-:Y:S01]  /*0240*/  CS2R R4, SRZ ;  /* 0x0000000000047805 */ /* 0x000fe2000001ff00 */
[----:B------:R-:W-:Y:S07]  /*0250*/  BRA `(.L_x_4) ;  /* 0x0000008000007947 */ /* 0x000fee0003800000 */
.L_x_2:
[----:B-----5:R-:W0:Y:S01]  /*0260*/  F2I.TRUNC.NTZ R4, R4 ;  /* 0x0000000400047305 */ /* 0x020e22000020f100 */
[----:B------:R1:W2:Y:S01]  /*0270*/  F2I.TRUNC.NTZ R3, R8 ;  /* 0x0000000800037305 */ /* 0x0002a2000020f100 */
[----:B------:R-:W-:Y:S02]  /*0280*/  IMAD.MOV.U32 R7, RZ, RZ, RZ ;  /* 0x000000ffff077224 */ /* 0x000fe400078e00ff */
[----:B------:R-:W-:Y:S01]  /*0290*/  IMAD.MOV.U32 R5, RZ, RZ, R10 ;  /* 0x000000ffff057224 */ /* 0x000fe200078e000a */
[----:B------:R-:W-:Y:S07]  /*02a0*/  BRA `(.L_x_4) ;  /* 0x0000003000007947 */ /* 0x000fee0003800000 */
.L_x_1:
[----:B------:R-:W-:Y:S01]  /*02b0*/  IMAD.MOV.U32 R10, RZ, RZ, R2 ;  /* 0x000000ffff0a7224 */ /* 0x000fe200078e0002 */
[----:B------:R-:W-:Y:S01]  /*02c0*/  CS2R R4, SRZ ;  /* 0x0000000000047805 */ /* 0x000fe2000001ff00 */
[----:B------:R-:W-:-:S08]  /*02d0*/  IMAD.MOV.U32 R3, RZ, RZ, RZ ;  /* 0x000000ffff037224 */ /* 0x000fd000078e00ff */
.L_x_4:
[----:B------:R-:W-:Y:S05]  /*02e0*/  BSYNC B0 ;  /* 0x0000000000007941 */ /* 0x000fea0003800000 */
.L_x_0:
[----:B------:R-:W-:Y:S01]  /*02f0*/  ISETP.NE.AND P0, PT, R7, RZ, PT ;  /* 0x000000ff0700720c */ /* 0x000fe20003f05270 */
[----:B------:R-:W-:Y:S01]  /*0300*/  BMOV.32.CLEAR RZ, B0 ;  /* 0x0000000000ff7355 */ /* 0x000fe20000100000 */
[----:B------:R-:W-:Y:S10]  /*0310*/  BSSY B0, `(.L_x_5) ;  /* 0x0000037000007945 */ /* 0x000ff40003800000 */
[----:B------:R-:W-:Y:S05]  /*0320*/  @!P0 BRA `(.L_x_6) ;  /* 0x0000035000008947 */ /* 0x000fea0003800000 */
[----:B------:R-:W3:Y:S01]  /*0330*/  LDG.E.SYS R13, [UR8+0x4] ;  /* 0x00000408ff0d7981 */ /* 0x000ee2000c1ee900 */
[----:B------:R-:W-:-:S02]  /*0340*/  ULDC.64 UR6, c[0x0][0x1b8] ;  /* 0x00006e0000067ab9 */ /* 0x000fc40000000a00 */
[----:B------:R-:W-:Y:S01]  /*0350*/  ULDC.64 UR10, c[0x0][0x1c8] ;  /* 0x00007200000a7ab9 */ /* 0x000fe20000000a00 */
[----:B-1----:R-:W4:Y:S04]  /*0360*/  LDG.E.SYS R8, [UR6] ;  /* 0x00000006ff087981 */ /* 0x002f28000c1ee900 */
[----:B0-----:R-:W4:Y:S01]  /*0370*/  LDG.E.SYS R11, [UR10] ;  /* 0x0000000aff0b7981 */ /* 0x001f22000c1ee900 */
[----:B------:R-:W3:Y:S01]  /*0380*/  I2F R12, R6 ;  /* 0x00000006000c7306 */ /* 0x000ee20000201400 */
[----:B------:R-:W4:Y:S01]  /*0390*/  I2F R5, R5 ;  /* 0x0000000500057306 */ /* 0x000f220000201400 */
[----:B---3--:R-:W-:-:S06]  /*03a0*/  FADD R12, R12, R13 ;  /* 0x0000000d0c0c7221 */ /* 0x008fcc0000000000 */
[----:B------:R-:W0:Y:S01]  /*03b0*/  F2I.TRUNC.NTZ R15, R12 ;  /* 0x0000000c000f7305 */ /* 0x000e22000020f100 */
[----:B----4-:R-:W-:-:S06]  /*03c0*/  FFMA R8, R8, R11, R5 ;  /* 0x0000000b08087223 */ /* 0x010fcc0000000005 */
[----:B------:R1:W3:Y:S01]  /*03d0*/  F2I.TRUNC.NTZ R5, R8 ;  /* 0x0000000800057305 */ /* 0x0002e2000020f100 */
[----:B0-----:R-:W-:-:S12]  /*03e0*/  ISETP.GE.AND P0, PT, R6, R15, PT ;  /* 0x0000000f0600720c */ /* 0x001fd80003f06270 */
[----:B------:R-:W-:Y:S05]  /*03f0*/  @P0 BRA `(.L_x_7) ;  /* 0x000001b000000947 */ /* 0x000fea0003800000 */
[----:B-1-3--:R-:W-:Y:S01]  /*0400*/  ULDC.64 UR4, c[0x0][0x1d0] ;  /* 0x0000740000047ab9 */ /* 0x00afe20000000a00 */
[----:B------:R-:W3:Y:S01]  /*0410*/  LDG.E.SYS R8, [UR10+0x4] ;  /* 0x0000040aff087981 */ /* 0x000ee2000c1ee900 */
[----:B------:R-:W-:-:S03]  /*0420*/  UIADD3 UR4, UP0, UR4, 0x4, URZ ;  /* 0x0000000404047890 */ /* 0x000fc6000ff1e03f */
[----:B------:R-:W3:Y:S01]  /*0430*/  LDG.E.SYS R11, [UR6+0x4] ;  /* 0x00000406ff0b7981 */ /* 0x000ee2000c1ee900 */
[----:B------:R-:W-:-:S09]  /*0440*/  UIADD3.X UR5, URZ, UR5, URZ, UP0, !UPT ;  /* 0x000000053f057290 */ /* 0x000fd200087fe43f */
[----:B------:R-:W5:Y:S01]  /*0450*/  LDG.E.SYS R12, [UR4] ;  /* 0x00000004ff0c7981 */ /* 0x000f62000c1ee900 */
[----:B------:R-:W-:Y:S01]  /*0460*/  BMOV.32.CLEAR RZ, B1 ;  /* 0x0000000001ff7355 */ /* 0x000fe20000100000 */
[----:B------:R-:W-:Y:S01]  /*0470*/  BSSY B1, `(.L_x_7) ;  /* 0x0000013000017945 */ /* 0x000fe20003800000 */
[----:B------:R-:W-:Y:S02]  /*0480*/  IMAD.MOV.U32 R14, RZ, RZ, R10 ;  /* 0x000000ffff0e7224 */ /* 0x000fe400078e000a */
[----:B---3--:R-:W-:-:S08]  /*0490*/  FMUL R11, R8, R11 ;  /* 0x0000000b080b7220 */ /* 0x008fd00000400000 */
.L_x_9:
[----:B01----:R-:W0:Y:S02]  /*04a0*/  I2F R10, R14 ;  /* 0x0000000e000a7306 */ /* 0x003e240000201400 */
[----:B0-----:R-:W-:-:S12]  /*04b0*/  FSETP.GE.AND P0, PT, R10, R11, PT ;  /* 0x0000000b0a00720b */ /* 0x001fd80003f06000 */
[----:B------:R-:W-:Y:S05]  /*04c0*/  @!P0 BRA `(.L_x_8) ;  /* 0x0000009000008947 */ /* 0x000fea0003800000 */
[----:B--2---:R-:W0:Y:S01]  /*04d0*/  I2F R17, R0 ;  /* 0x0000000000117306 */ /* 0x004e220000201400 */
[----:B------:R-:W-:Y:S01]  /*04e0*/  FADD R13, -R11, R10 ;  /* 0x0000000a0b0d7221 */ /* 0x000fe20000000100 */
[----:B------:R-:W-:-:S04]  /*04f0*/  IADD3 R6, R6, 0x1, RZ ;  /* 0x0000000106067810 */ /* 0x000fc80007ffe0ff */
[----:B------:R-:W-:Y:S01]  /*0500*/  ISETP.GE.AND P0, PT, R6, R15, PT ;  /* 0x0000000f0600720c */ /* 0x000fe20003f06270 */
[----:B------:R1:W2:Y:S01]  /*0510*/  F2I.TRUNC.NTZ R14, R13 ;  /* 0x0000000d000e7305 */ /* 0x0002a2000020f100 */
[----:B0----5:R-:W-:-:S06]  /*0520*/  FADD R10, R17, R12 ;  /* 0x0000000c110a7221 */ /* 0x021fcc0000000000 */
[----:B------:R1:W0:Y:S04]  /*0530*/  F2I.TRUNC.NTZ R0, R10 ;  /* 0x0000000a00007305 */ /* 0x000228000020f100 */
[----:B--2---:R-:W-:Y:S05]  /*0540*/  @!P0 BRA `(.L_x_9) ;  /* 0xffffff5000008947 */ /* 0x004fea000383ffff */
[----:B------:R-:W-:Y:S05]  /*0550*/  BRA `(.L_x_10) ;  /* 0x0000004000007947 */ /* 0x000fea0003800000 */
.L_x_8:
[----:B-----5:R0:W1:Y:S01]  /*0560*/  F2I.TRUNC.NTZ R4, R12 ;  /* 0x0000000c00047305 */ /* 0x020062000020f100 */
[----:B--2---:R0:W2:Y:S01]  /*0570*/  F2I.TRUNC.NTZ R3, R8 ;  /* 0x0000000800037305 */ /* 0x0040a2000020f100 */
[----:B------:R-:W-:Y:S02]  /*0580*/  IMAD.IADD R5, R5, 0x1, R14 ;  /* 0x0000000105057824 */ /* 0x000fe400078e020e */
[----:B------:R-:W-:-:S08]  /*0590*/  IMAD.MOV.U32 R7, RZ, RZ, RZ ;  /* 0x000000ffff077224 */ /* 0x000fd000078e00ff */
.L_x_10:
[----:B------:R-:W-:Y:S05]  /*05a0*/  BSYNC B1 ;  /* 0x0000000000017941 */ /* 0x000fea0003800000 */
.L_x_7:
[----:B-1-3--:R-:W-:-:S12]  /*05b0*/  ISETP.NE.AND P0, PT, R7, RZ, PT ;  /* 0x000000ff0700720c */ /* 0x00afd80003f05270 */
[----:B------:R-:W-:Y:S05]  /*05c0*/  @!P0 BRA `(.L_x_6) ;  /* 0x000000b000008947 */ /* 0x000fea0003800000 */
[----:B------:R-:W-:Y:S02]  /*05d0*/  ULDC.64 UR4, c[0x0][0x1c8] ;  /* 0x0000720000047ab9 */ /* 0x000fe40000000a00 */
[----:B------:R-:W-:Y:S02]  /*05e0*/  ULDC.64 UR6, c[0x0][0x1b8] ;  /* 0x00006e0000067ab9 */ /* 0x000fe40000000a00 */
[----:B------:R-:W-:Y:S02]  /*05f0*/  UIADD3 UR4, UP0, UR4, 0x4, URZ ;  /* 0x0000000404047890 */ /* 0x000fe4000ff1e03f */
[----:B------:R-:W-:Y:S02]  /*0600*/  UIADD3 UR6, UP1, UR6, 0x4, URZ ;  /* 0x0000000406067890 */ /* 0x000fe4000ff3e03f */
[----:B------:R-:W-:Y:S02]  /*0610*/  UIADD3.X UR5, URZ, UR5, URZ, UP0, !UPT ;  /* 0x000000053f057290 */ /* 0x000fe400087fe43f */
[----:B------:R-:W-:-:S07]  /*0620*/  UIADD3.X UR7, URZ, UR7, URZ, UP1, !UPT ;  /* 0x000000073f077290 */ /* 0x000fce0008ffe43f */
[----:B------:R-:W3:Y:S04]  /*0630*/  LDG.E.SYS R6, [UR4] ;  /* 0x00000004ff067981 */ /* 0x000ee8000c1ee900 */
[----:B------:R-:W3:Y:S01]  /*0640*/  LDG.E.SYS R7, [UR6] ;  /* 0x00000006ff077981 */ /* 0x000ee2000c1ee900 */
[----:B------:R-:W3:Y:S02]  /*0650*/  I2F R5, R5 ;  /* 0x0000000500057306 */ /* 0x000ee40000201400 */
[----:B---3--:R-:W-:-:S06]  /*0660*/  FFMA R6, R6, R7, R5 ;  /* 0x0000000706067223 */ /* 0x008fcc0000000005 */
[----:B------:R1:W3:Y:S02]  /*0670*/  F2I.TRUNC.NTZ R5, R6 ;  /* 0x0000000600057305 */ /* 0x0002e4000020f100 */
.L_x_6:
[----:B------:R-:W-:Y:S05]  /*0680*/  BSYNC B0 ;  /* 0x0000000000007941 */ /* 0x000fea0003800000 */
.L_x_5:
[----:B0-----:R-:W0:Y:S01]  /*0690*/  S2R R11, SR_TID.X ;  /* 0x00000000000b7919 */ /* 0x001e220000002100 */
[----:B-1----:R-:W-:Y:S01]  /*06a0*/  IMAD R6, R9, R4, RZ ;  /* 0x0000000409067224 */ /* 0x002fe200078e02ff */
[----:B------:R-:W-:Y:S01]  /*06b0*/  BMOV.32.CLEAR RZ, B0 ;  /* 0x0000000000ff7355 */ /* 0x000fe20000100000 */
[----:B------:R-:W-:Y:S01]  /*06c0*/  IMAD.MOV.U32 R17, RZ, RZ, 0x4 ;  /* 0x00000004ff117424 */ /* 0x000fe200078e00ff */
[----:B------:R-:W-:Y:S01]  /*06d0*/  BSSY B0, `(.L_x_11) ;  /* 0x000014f000007945 */ /* 0x000fe20003800000 */
[----:B0-2---:R-:W-:Y:S01]  /*06e0*/  IMAD R6, R6, R3, R11 ;  /* 0x0000000306067224 */ /* 0x005fe200078e020b */
[----:B------:R-:W-:-:S03]  /*06f0*/  IADD3 R7, -R11, 0x1, RZ ;  /* 0x000000010b077810 */ /* 0x000fc60007ffe1ff */
[----:B------:R-:W-:Y:S01]  /*0700*/  IMAD.WIDE R12, R6, R17, c[0x0][0x198] ;  /* 0x00006600060c7625 */ /* 0x000fe200078e0211 */
[----:B------:R-:W-:-:S03]  /*0710*/  ISETP.GE.AND P0, PT, R7, R4, PT ;  /* 0x000000040700720c */ /* 0x000fc60003f06270 */
[----:B------:R-:W-:-:S04]  /*0720*/  IMAD.WIDE R14, R6, R17, c[0x0][0x1a0] ;  /* 0x00006800060e7625 */ /* 0x000fc800078e0211 */
[----:B------:R-:W-:Y:S01]  /*0730*/  IMAD.WIDE R16, R6, R17, c[0x0][0x1a8] ;  /* 0x00006a0006107625 */ /* 0x000fe200078e0211 */
[----:B------:R0:W-:Y:S04]  /*0740*/  STG.E.SYS [R12], RZ ;  /* 0x000000ff0c007386 */ /* 0x0001e8000010e900 */
[----:B------:R0:W-:Y:S04]  /*0750*/  STG.E.SYS [R14], RZ ;  /* 0x000000ff0e007386 */ /* 0x0001e8000010e900 */
[----:B------:R0:W-:Y:S01]  /*0760*/  STG.E.SYS [R16], RZ ;  /* 0x000000ff10007386 */ /* 0x0001e2000010e900 */
[----:B------:R-:W-:Y:S05]  /*0770*/  @P0 BRA `(.L_x_12) ;  /* 0x0000144000000947 */ /* 0x000fea0003800000 */
[----:B0-----:R-:W0:Y:S01]  /*0780*/  I2F R15, R4 ;  /* 0x00000004000f7306 */ /* 0x001e220000201400 */
[----:B---3--:R-:W-:Y:S01]  /*0790*/  SHF.R.S32.HI R10, RZ, 0x1f, R5 ;  /* 0x0000001fff0a7819 */ /* 0x008fe20000011405 */
[----:B------:R-:W-:Y:S01]  /*07a0*/  BMOV.32.CLEAR RZ, B1 ;  /* 0x0000000001ff7355 */ /* 0x000fe20000100000 */
[C---:B------:R-:W-:Y:S01]  /*07b0*/  IADD3 R18, P1, R5.reuse, c[0x0][0x160], RZ ;  /* 0x0000580005127a10 */ /* 0x040fe20007f3e0ff */
[----:B------:R-:W-:Y:S01]  /*07c0*/  BSSY B1, `(.L_x_13) ;  /* 0x0000010000017945 */ /* 0x000fe20003800000 */
[----:B------:R-:W-:-:S02]  /*07d0*/  IADD3 R16, P2, R5, c[0x0][0x168], RZ ;  /* 0x00005a0005107a10 */ /* 0x000fc40007f5e0ff */
[C---:B------:R-:W-:Y:S02]  /*07e0*/  IADD3.X R19, R10.reuse, c[0x0][0x164], RZ, P1, !PT ;  /* 0x000059000a137a10 */ /* 0x040fe40000ffe4ff */
[----:B------:R-:W-:Y:S02]  /*07f0*/  IADD3.X R17, R10, c[0x0][0x16c], RZ, P2, !PT ;  /* 0x00005b000a117a10 */ /* 0x000fe400017fe4ff */
[----:B0-----:R-:W-:-:S04]  /*0800*/  IADD3 R8, R15, 0x1800000, RZ ;  /* 0x018000000f087810 */ /* 0x001fc80007ffe0ff */
[----:B------:R-:W-:-:S04]  /*0810*/  LOP3.LUT R8, R8, 0x7f800000, RZ, 0xc0, !PT ;  /* 0x7f80000008087812 */ /* 0x000fc800078ec0ff */
[----:B------:R-:W-:-:S12]  /*0820*/  ISETP.GT.U32.AND P0, PT, R8, 0x1ffffff, PT ;  /* 0x01ffffff0800780c */ /* 0x000fd80003f04070 */
[----:B------:R-:W-:Y:S05]  /*0830*/  @P0 BRA `(.L_x_14) ;  /* 0x0000004000000947 */ /* 0x000fea0003800000 */
[----:B------:R-:W-:-:S08]  /*0840*/  MOV R20, 0x860 ;  /* 0x0000086000147802 */ /* 0x000fd00000000f00 */
[----:B------:R-:W-:Y:S05]  /*0850*/  CALL.REL.NOINC `($subComputation$__cuda_sm20_rcp_rn_f32_slowpath) ;  /* 0x0000192000007944 */ /* 0x000fea0003c00000 */
[----:B------:R-:W-:Y:S01]  /*0860*/  IMAD.MOV.U32 R8, RZ, RZ, R10 ;  /* 0x000000ffff087224 */ /* 0x000fe200078e000a */
[----:B------:R-:W-:Y:S07]  /*0870*/  BRA `(.L_x_15) ;  /* 0x0000004000007947 */ /* 0x000fee0003800000 */
.L_x_14:
[----:B------:R-:W0:Y:S02]  /*0880*/  MUFU.RCP R8, R15 ;  /* 0x0000000f00087308 */ /* 0x000e240000001000 */
[----:B0-----:R-:W-:-:S04]  /*0890*/  FFMA R10, R15, R8, -1 ;  /* 0xbf8000000f0a7423 */ /* 0x001fc80000000008 */
[----:B------:R-:W-:-:S04]  /*08a0*/  FADD.FTZ R13, -R10, -RZ ;  /* 0x800000ff0a0d7221 */ /* 0x000fc80000010100 */
[----:B------:R-:W-:-:S08]  /*08b0*/  FFMA R8, R8, R13, R8 ;  /* 0x0000000d08087223 */ /* 0x000fd00000000008 */
.L_x_15:
[----:B------:R-:W-:Y:S05]  /*08c0*/  BSYNC B1 ;  /* 0x0000000000017941 */ /* 0x000fea0003800000 */
.L_x_13:
[----:B------:R-:W-:Y:S01]  /*08d0*/  IMAD R14, R9, R4, RZ ;  /* 0x00000004090e7224 */ /* 0x000fe200078e02ff */
[----:B------:R-:W-:Y:S01]  /*08e0*/  UMOV UR4, 0x1 ;  /* 0x0000000100047882 */ /* 0x000fe20000000000 */
[--C-:B------:R-:W-:Y:S01]  /*08f0*/  IMAD.IADD R13, R0, 0x1, -R11.reuse ;  /* 0x00000001000d7824 */ /* 0x100fe200078e0a0b */
[----:B------:R-:W-:Y:S01]  /*0900*/  ULDC UR5, c[0x0][0x0] ;  /* 0x0000000000057ab9 */ /* 0x000fe20000000800 */
[----:B------:R-:W-:Y:S01]  /*0910*/  IMAD R12, R14, R3, RZ ;  /* 0x000000030e0c7224 */ /* 0x000fe200078e02ff */
[----:B------:R-:W-:Y:S01]  /*0920*/  UIADD3 UR4, UR4, -UR5, URZ ;  /* 0x8000000504047290 */ /* 0x000fe2000fffe03f */
[C---:B------:R-:W-:Y:S02]  /*0930*/  IADD3 R15, -R11.reuse, 0x1, RZ ;  /* 0x000000010b0f7810 */ /* 0x040fe40007ffe1ff */
[----:B------:R-:W-:Y:S01]  /*0940*/  IADD3 R14, -R11, 0x1, R14 ;  /* 0x000000010b0e7810 */ /* 0x000fe20007ffe10e */
[----:B------:R-:W-:Y:S01]  /*0950*/  IMAD.IADD R0, R12, 0x1, R11 ;  /* 0x000000010c007824 */ /* 0x000fe200078e020b */
[----:B------:R-:W-:Y:S01]  /*0960*/  IADD3.X R10, P0, R13, c[0x0][0x188], RZ, PT, !PT ;  /* 0x000062000d0a7a10 */ /* 0x000fe20003f1e4ff */
[----:B------:R-:W-:-:S02]  /*0970*/  IMAD R9, R11, UR4, R12 ;  /* 0x000000040b097c24 */ /* 0x000fc4000f8e020c */
[----:B------:R-:W-:Y:S01]  /*0980*/  IMAD R11, R15, c[0x0][0x0], R0 ;  /* 0x000000000f0b7a24 */ /* 0x000fe200078e0200 */
[----:B------:R-:W-:Y:S01]  /*0990*/  LEA.HI.X.SX32 R13, R13, c[0x0][0x18c], 0x1, P0 ;  /* 0x000063000d0d7a11 */ /* 0x000fe200000f0eff */
[----:B------:R-:W-:-:S08]  /*09a0*/  IMAD R12, R14, R3, RZ ;  /* 0x000000030e0c7224 */ /* 0x000fd000078e02ff */
.L_x_39:
[----:B------:R-:W-:Y:S01]  /*09b0*/  ISETP.GE.AND P0, PT, R7, RZ, PT ;  /* 0x000000ff0700720c */ /* 0x000fe20003f06270 */
[----:B------:R-:W-:Y:S01]  /*09c0*/  BMOV.32.CLEAR RZ, B1 ;  /* 0x0000000001ff7355 */ /* 0x000fe20000100000 */
[----:B------:R-:W-:Y:S10]  /*09d0*/  BSSY B1, `(.L_x_16) ;  /* 0x0000114000017945 */ /* 0x000ff40003800000 */
[----:B0-----:R-:W-:Y:S05]  /*09e0*/  @!P0 BRA `(.L_x_17) ;  /* 0x0000112000008947 */ /* 0x001fea0003800000 */
[----:B------:R-:W2:Y:S02]  /*09f0*/  LDG.E.U8.SYS R42, [R18] ;  /* 0x00000000122a7381 */ /* 0x000ea400001ee100 */
[----:B--2---:R-:W-:-:S04]  /*0a00*/  PRMT R0, R42, 0x9910, RZ ;  /* 0x000099102a007816 */ /* 0x004fc800000000ff */
[----:B------:R-:W-:-:S12]  /*0a10*/  ISETP.NE.AND P0, PT, R0, 0x58, PT ;  /* 0x000000580000780c */ /* 0x000fd80003f05270 */
[----:B------:R-:W-:Y:S05]  /*0a20*/  @!P0 BRA `(.L_x_18) ;  /* 0x0000107000008947 */ /* 0x000fea0003800000 */
[----:B------:R-:W2:Y:S01]  /*0a30*/  LDG.E.S8.SYS R43, [R16] ;  /* 0x00000000102b7381 */ /* 0x000ea200001ee300 */
[----:B------:R-:W-:Y:S02]  /*0a40*/  IMAD.MOV.U32 R20, RZ, RZ, R10 ;  /* 0x000000ffff147224 */ /* 0x000fe400078e000a */
[----:B------:R-:W-:-:S08]  /*0a50*/  IMAD.MOV.U32 R21, RZ, RZ, R13 ;  /* 0x000000ffff157224 */ /* 0x000fd000078e000d */
[----:B------:R0:W5:Y:S01]  /*0a60*/  LDG.E.U8.SYS R44, [R20] ;  /* 0x00000000142c7381 */ /* 0x00016200001ee100 */
[----:B--2---:R-:W-:-:S05]  /*0a70*/  IADD3 R0, R43, -0x21, RZ ;  /* 0xffffffdf2b007810 */ /* 0x004fca0007ffe0ff */
[----:B------:R-:W-:-:S07]  /*0a80*/  IMAD.HI R0, R0, -0x66666667, RZ ;  /* 0x9999999900007827 */ /* 0x000fce00078e02ff */
[----:B------:R-:W-:-:S04]  /*0a90*/  SHF.R.U32.HI R15, RZ, 0x1f, R0 ;  /* 0x0000001fff0f7819 */ /* 0x000fc80000011600 */
[----:B------:R-:W-:Y:S02]  /*0aa0*/  LEA.HI.SX32 R40, R0, R15, 0x1e ;  /* 0x0000000f00287211 */ /* 0x000fe400078ff2ff */
[----:B------:R-:W-:-:S04]  /*0ab0*/  MOV R0, 0xb00 ;  /* 0x00000b0000007802 */ /* 0x000fc80000000f00 */
[----:B------:R-:W1:Y:S02]  /*0ac0*/  I2F.F64 R40, R40 ;  /* 0x0000002800287312 */ /* 0x000e640000201c00 */
[----:B-1----:R-:W-:Y:S02]  /*0ad0*/  IMAD.MOV.U32 R14, RZ, RZ, R40 ;  /* 0x000000ffff0e7224 */ /* 0x002fe400078e0028 */
[----:B------:R-:W-:-:S08]  /*0ae0*/  IMAD.MOV.U32 R15, RZ, RZ, R41 ;  /* 0x000000ffff0f7224 */ /* 0x000fd000078e0029 */
[----:B0----5:R-:W-:Y:S05]  /*0af0*/  CALL.REL.NOINC `($subComputation$__internal_accurate_pow) ;  /* 0x000019f000007944 */ /* 0x021fea0003c00000 */
[----:B------:R-:W0:Y:S01]  /*0b00*/  DADD R14, R40, 10 ;  /* 0x40240000280e7429 */ /* 0x000e220000000000 */
[----:B------:R-:W-:Y:S01]  /*0b10*/  BMOV.32.CLEAR RZ, B2 ;  /* 0x0000000002ff7355 */ /* 0x000fe20000100000 */
[----:B------:R-:W-:Y:S01]  /*0b20*/  BSSY B2, `(.L_x_19) ;  /* 0x0000017000027945 */ /* 0x000fe20003800000 */
[----:B------:R-:W-:Y:S01]  /*0b30*/  BMOV.32.CLEAR RZ, B3 ;  /* 0x0000000003ff7355 */ /* 0x000fe20000100000 */
[----:B------:R-:W-:Y:S05]  /*0b40*/  BSSY B3, `(.L_x_20) ;  /* 0x0000008000037945 */ /* 0x000fea0003800000 */
[----:B0-----:R-:W-:-:S04]  /*0b50*/  LOP3.LUT R0, R15, 0x7ff00000, RZ, 0xc0, !PT ;  /* 0x7ff000000f007812 */ /* 0x001fc800078ec0ff */
[----:B------:R-:W-:-:S12]  /*0b60*/  ISETP.NE.AND P0, PT, R0, 0x7ff00000, PT ;  /* 0x7ff000000000780c */ /* 0x000fd80003f05270 */
[----:B------:R-:W-:Y:S01]  /*0b70*/  @P0 BREAK B3 ;  /* 0x0000000000030942 */ /* 0x000fe20003800000 */
[----:B------:R-:W-:Y:S05]  /*0b80*/  @P0 BRA `(.L_x_21) ;  /* 0x000000e000000947 */ /* 0x000fea0003800000 */
[----:B------:R-:W0:-:S15]  /*0b90*/  DSETP.GTU.AND P0, PT, |R40|, +INF , PT ;  /* 0x7ff000002800742a */ /* 0x000e1e0003f0c200 */
[----:B0-----:R-:W-:Y:S01]  /*0ba0*/  @P0 BREAK B3 ;  /* 0x0000000000030942 */ /* 0x001fe20003800000 */
[----:B------:R-:W-:Y:S05]  /*0bb0*/  @P0 BRA `(.L_x_22) ;  /* 0x000000d000000947 */ /* 0x000fea0003800000 */
[----:B------:R-:W-:Y:S05]  /*0bc0*/  BSYNC B3 ;  /* 0x0000000000037941 */ /* 0x000fea0003800000 */
.L_x_20:
[----:B------:R-:W-:Y:S02]  /*0bd0*/  ISETP.NE.AND P0, PT, R40, RZ, PT ;  /* 0x000000ff2800720c */ /* 0x000fe40003f05270 */
[----:B------:R-:W-:-:S04]  /*0be0*/  LOP3.LUT R0, R41, 0x7fffffff, RZ, 0xc0, !PT ;  /* 0x7fffffff29007812 */ /* 0x000fc800078ec0ff */
[----:B------:R-:W-:-:S12]  /*0bf0*/  ISETP.EQ.AND P0, PT, R0, 0x7ff00000, !P0 ;  /* 0x7ff000000000780c */ /* 0x000fd80004702270 */
[----:B------:R-:W-:Y:S01]  /*0c00*/  @P0 SHF.R.S32.HI R40, RZ, 0x1f, R41 ;  /* 0x0000001fff280819 */ /* 0x000fe20000011429 */
[----:B------:R-:W-:Y:S02]  /*0c10*/  @!P0 IMAD.MOV.U32 R14, RZ, RZ, R20 ;  /* 0x000000ffff0e8224 */ /* 0x000fe400078e0014 */
[----:B------:R-:W-:Y:S01]  /*0c20*/  @!P0 IMAD.MOV.U32 R15, RZ, RZ, R21 ;  /* 0x000000ffff0f8224 */ /* 0x000fe200078e0015 */
[----:B------:R-:W-:Y:S01]  /*0c30*/  @P0 LOP3.LUT R40, R40, 0x80100000, RZ, 0xc0, !PT ;  /* 0x8010000028280812 */ /* 0x000fe200078ec0ff */
[----:B------:R-:W-:-:S03]  /*0c40*/  @P0 IMAD.MOV.U32 R14, RZ, RZ, RZ ;  /* 0x000000ffff0e0224 */ /* 0x000fc600078e00ff */
[----:B------:R-:W-:Y:S01]  /*0c50*/  @P0 IADD3 R15, R40, 0x7ff00000, RZ ;  /* 0x7ff00000280f0810 */ /* 0x000fe20007ffe0ff */
[----:B------:R-:W-:Y:S07]  /*0c60*/  BRA `(.L_x_22) ;  /* 0x0000002000007947 */ /* 0x000fee0003800000 */
.L_x_21:
[----:B------:R-:W-:Y:S02]  /*0c70*/  IMAD.MOV.U32 R14, RZ, RZ, R20 ;  /* 0x000000ffff0e7224 */ /* 0x000fe400078e0014 */
[----:B------:R-:W-:-:S08]  /*0c80*/  IMAD.MOV.U32 R15, RZ, RZ, R21 ;  /* 0x000000ffff0f7224 */ /* 0x000fd000078e0015 */
.L_x_22:
[----:B------:R-:W-:Y:S05]  /*0c90*/  BSYNC B2 ;  /* 0x0000000000027941 */ /* 0x000fea0003800000 */
.L_x_19:
[----:B------:R-:W-:Y:S01]  /*0ca0*/  PRMT R0, R44, 0x9910, RZ ;  /* 0x000099102c007816 */ /* 0x000fe200000000ff */
[----:B------:R-:W0:Y:S01]  /*0cb0*/  DADD R14, -R14, 1 ;  /* 0x3ff000000e0e7429 */ /* 0x000e220000000100 */
[----:B------:R-:W-:Y:S01]  /*0cc0*/  PRMT R21, R42, 0x9910, RZ ;  /* 0x000099102a157816 */ /* 0x000fe200000000ff */
[----:B------:R-:W-:Y:S01]  /*0cd0*/  BMOV.32.CLEAR RZ, B2 ;  /* 0x0000000002ff7355 */ /* 0x000fe20000100000 */
[----:B------:R-:W-:Y:S01]  /*0ce0*/  IADD3 R43, R43, -0x18, RZ ;  /* 0xffffffe82b2b7810 */ /* 0x000fe20007ffe0ff */
[----:B------:R-:W-:Y:S01]  /*0cf0*/  BSSY B2, `(.L_x_23) ;  /* 0x000001c000027945 */ /* 0x000fe20003800000 */
[----:B------:R-:W-:Y:S02]  /*0d00*/  ISETP.NE.AND P1, PT, R21, R0, PT ;  /* 0x000000001500720c */ /* 0x000fe40003f25270 */
[----:B------:R-:W-:-:S04]  /*0d10*/  ISETP.GE.U32.AND P0, PT, R43, 0x13, PT ;  /* 0x000000132b00780c */ /* 0x000fc80003f06070 */
[----:B0-----:R-:W-:Y:S02]  /*0d20*/  FSEL R14, R14, RZ, P0 ;  /* 0x000000ff0e0e7208 */ /* 0x001fe40000000000 */
[----:B------:R-:W-:-:S06]  /*0d30*/  FSEL R15, R15, RZ, P0 ;  /* 0x000000ff0f0f7208 */ /* 0x000fcc0000000000 */
[----:B------:R0:W1:Y:S01]  /*0d40*/  @P1 DADD R42, -R14, 1 ;  /* 0x3ff000000e2a1429 */ /* 0x0000620000000100 */
[----:B------:R-:W-:Y:S08]  /*0d50*/  @P1 BRA `(.L_x_24) ;  /* 0x0000015000001947 */ /* 0x000ff00003800000 */
[----:B------:R-:W2:Y:S01]  /*0d60*/  MUFU.RCP64H R21, 3 ;  /* 0x4008000000157908 */ /* 0x000ea20000001800 */
[----:B------:R-:W-:Y:S01]  /*0d70*/  IMAD.MOV.U32 R22, RZ, RZ, 0x0 ;  /* 0x00000000ff167424 */ /* 0x000fe200078e00ff */
[----:B------:R-:W-:Y:S01]  /*0d80*/  MOV R20, 0x1 ;  /* 0x0000000100147802 */ /* 0x000fe20000000f00 */
[----:B------:R-:W-:Y:S01]  /*0d90*/  IMAD.MOV.U32 R23, RZ, RZ, 0x40080000 ;  /* 0x40080000ff177424 */ /* 0x000fe200078e00ff */
[----:B------:R-:W-:Y:S01]  /*0da0*/  FSETP.GTU.AND P1, PT, |R15|, 6.4490557925156731238e-37, PT ;  /* 0x035b73330f00780b */ /* 0x000fe20003f2c200 */
[----:B------:R-:W-:Y:S01]  /*0db0*/  IMAD.MOV.U32 R24, RZ, RZ, R14 ;  /* 0x000000ffff187224 */ /* 0x000fe200078e000e */
[----:B------:R-:W-:Y:S01]  /*0dc0*/  BMOV.32.CLEAR RZ, B3 ;  /* 0x0000000003ff7355 */ /* 0x000fe20000100000 */
[----:B------:R-:W-:Y:S01]  /*0dd0*/  IMAD.MOV.U32 R25, RZ, RZ, R15 ;  /* 0x000000ffff197224 */ /* 0x000fe200078e000f */
[----:B------:R-:W-:Y:S01]  /*0de0*/  BSSY B3, `(.L_x_24) ;  /* 0x000000c000037945 */ /* 0x000fe20003800000 */
[----:B--2---:R-:W2:-:S08]  /*0df0*/  DFMA R22, R20, -R22, 1 ;  /* 0x3ff000001416742b */ /* 0x004e900000000816 */
[----:B--2---:R-:W2:-:S08]  /*0e00*/  DFMA R22, R22, R22, R22 ;  /* 0x000000161616722b */ /* 0x004e900000000016 */
[----:B--2---:R-:W2:-:S08]  /*0e10*/  DFMA R22, R20, R22, R20 ;  /* 0x000000161416722b */ /* 0x004e900000000014 */
[----:B--2---:R-:W2:-:S08]  /*0e20*/  DMUL R20, R22, R24 ;  /* 0x0000001816147228 */ /* 0x004e900000000000 */
[----:B--2---:R-:W2:-:S08]  /*0e30*/  DFMA R24, R20, -3, R24 ;  /* 0xc00800001418782b */ /* 0x004e900000000018 */
[----:B-12---:R-:W1:-:S09]  /*0e40*/  DFMA R42, R22, R24, R20 ;  /* 0x00000018162a722b */ /* 0x006e520000000014 */
[----:B-1----:R-:W-:-:S05]  /*0e50*/  FFMA R0, RZ, 2.125, R43 ;  /* 0x40080000ff007823 */ /* 0x002fca000000002b */
[----:B------:R-:W-:-:S12]  /*0e60*/  FSETP.GT.AND P0, PT, |R0|, 4.8978884574313168671e-40, PT ;  /* 0x000555550000780b */ /* 0x000fd80003f04200 */
[----:B------:R-:W-:Y:S05]  /*0e70*/  @P0 BRA P1, `(.L_x_25) ;  /* 0x0000002000000947 */ /* 0x000fea0000800000 */
[----:B------:R-:W-:-:S08]  /*0e80*/  MOV R0, 0xea0 ;  /* 0x00000ea000007802 */ /* 0x000fd00000000f00 */
[----:B0-----:R-:W-:Y:S05]  /*0e90*/  CALL.REL.NOINC `($subComputation$__cuda_sm20_div_f64_slowpath_v2) ;  /* 0x00000de000007944 */ /* 0x001fea0003c00000 */
.L_x_25:
[----:B------:R-:W-:Y:S05]  /*0ea0*/  BSYNC B3 ;  /* 0x0000000000037941 */ /* 0x000fea0003800000 */
.L_x_24:
[----:B------:R-:W-:Y:S05]  /*0eb0*/  BSYNC B2 ;  /* 0x0000000000027941 */ /* 0x000fea0003800000 */
.L_x_23:
[----:B------:R-:W-:Y:S01]  /*0ec0*/  IABS R21, c[0x0][0x0] ;  /* 0x0000000000157a13 */ /* 0x000fe20000000000 */
[----:B-1----:R-:W1:Y:S05]  /*0ed0*/  F2F.F32.F64 R42, R42 ;  /* 0x0000002a002a7310 */ /* 0x002e6a0000301000 */
[----:B------:R-:W2:Y:S02]  /*0ee0*/  I2F.RP R0, R21 ;  /* 0x0000001500007306 */ /* 0x000ea40000209400 */
[----:B--2---:R-:W2:Y:S02]  /*0ef0*/  MUFU.RCP R0, R0 ;  /* 0x0000000000007308 */ /* 0x004ea40000001000 */
[----:B0-2---:R-:W-:-:S06]  /*0f00*/  IADD3 R14, R0, 0xffffffe, RZ ;  /* 0x0ffffffe000e7810 */ /* 0x005fcc0007ffe0ff */
[----:B------:R0:W2:Y:S02]  /*0f10*/  F2I.FTZ.U32.TRUNC.NTZ R15, R14 ;  /* 0x0000000e000f7305 */ /* 0x0000a4000021f000 */
[----:B0-----:R-:W-:Y:S02]  /*0f20*/  IMAD.MOV.U32 R14, RZ, RZ, RZ ;  /* 0x000000ffff0e7224 */ /* 0x001fe400078e00ff */
[----:B--2---:R-:W-:-:S04]  /*0f30*/  IMAD.MOV R20, RZ, RZ, -R15 ;  /* 0x000000ffff147224 */ /* 0x004fc800078e0a0f */
[----:B------:R-:W-:Y:S01]  /*0f40*/  IMAD R23, R20, R21, RZ ;  /* 0x0000001514177224 */ /* 0x000fe200078e02ff */
[----:B------:R-:W-:-:S03]  /*0f50*/  IABS R20, R5 ;  /* 0x0000000500147213 */ /* 0x000fc60000000000 */
[----:B------:R-:W-:Y:S01]  /*0f60*/  IMAD.HI.U32 R15, R15, R23, R14 ;  /* 0x000000170f0f7227 */ /* 0x000fe200078e000e */
[----:B------:R-:W-:-:S07]  /*0f70*/  LEA R14, P2, R11, c[0x0][0x190], 0x2 ;  /* 0x000064000b0e7a11 */ /* 0x000fce00078410ff */
[----:B------:R-:W-:-:S06]  /*0f80*/  IMAD.HI.U32 R15, R15, R20, RZ ;  /* 0x000000140f0f7227 */ /* 0x000fcc00078e00ff */
[----:B------:R-:W-:-:S04]  /*0f90*/  IMAD.MOV R15, RZ, RZ, -R15 ;  /* 0x000000ffff0f7224 */ /* 0x000fc800078e0a0f */
[----:B------:R-:W-:Y:S01]  /*0fa0*/  IMAD R0, R21, R15, R20 ;  /* 0x0000000f15007224 */ /* 0x000fe200078e0214 */
[----:B------:R-:W-:-:S04]  /*0fb0*/  SHF.R.S32.HI R20, RZ, 0x1f, R11 ;  /* 0x0000001fff147819 */ /* 0x000fc8000001140b */
[----:B------:R-:W-:Y:S02]  /*0fc0*/  ISETP.GT.U32.AND P0, PT, R21, R0, PT ;  /* 0x000000001500720c */ /* 0x000fe40003f04070 */
[----:B------:R-:W-:-:S08]  /*0fd0*/  LEA.HI.X R15, R11, c[0x0][0x194], R20, 0x2, P2 ;  /* 0x000065000b0f7a11 */ /* 0x000fd000010f1414 */
[----:B-1----:R0:W-:Y:S02]  /*0fe0*/  STG.E.SYS [R14], R42 ;  /* 0x0000002a0e007386 */ /* 0x0021e4000010e900 */
[----:B------:R-:W-:Y:S01]  /*0ff0*/  @!P0 IMAD.IADD R0, R0, 0x1, -R21 ;  /* 0x0000000100008824 */ /* 0x000fe200078e0a15 */
[----:B------:R-:W-:-:S04]  /*1000*/  ISETP.GE.AND P0, PT, R5, RZ, PT ;  /* 0x000000ff0500720c */ /* 0x000fc80003f06270 */
[----:B------:R-:W-:-:S12]  /*1010*/  ISETP.GT.U32.AND P1, PT, R21, R0, PT ;  /* 0x000000001500720c */ /* 0x000fd80003f24070 */
[----:B------:R-:W-:Y:S01]  /*1020*/  @!P1 IMAD.IADD R0, R0, 0x1, -R21 ;  /* 0x0000000100009824 */ /* 0x000fe200078e0a15 */
[----:B------:R-:W-:-:S03]  /*1030*/  ISETP.NE.AND P1, PT, RZ, c[0x0][0x0], PT ;  /* 0x00000000ff007a0c */ /* 0x000fc60003f25270 */
[----:B------:R-:W-:Y:S01]  /*1040*/  @!P0 IMAD.MOV R0, RZ, RZ, -R0 ;  /* 0x000000ffff008224 */ /* 0x000fe200078e0a00 */
[----:B------:R-:W-:-:S08]  /*1050*/  ISETP.NE.AND P0, PT, R2, RZ, PT ;  /* 0x000000ff0200720c */ /* 0x000fd00003f05270 */
[----:B------:R-:W-:-:S04]  /*1060*/  @!P1 LOP3.LUT R0, RZ, c[0x0][0x0], RZ, 0x33, !PT ;  /* 0x00000000ff009a12 */ /* 0x000fc800078e33ff */
[----:B------:R-:W-:-:S12]  /*1070*/  ISETP.EQ.OR P0, PT, R0, RZ, !P0 ;  /* 0x000000ff0000720c */ /* 0x000fd80004702670 */
[----:B------:R-:W-:Y:S05]  /*1080*/  @P0 BRA `(.L_x_26) ;  /* 0x0000099000000947 */ /* 0x000fea0003800000 */
[----:B0-----:R-:W-:Y:S02]  /*1090*/  ULDC.64 UR4, c[0x0][0x170] ;  /* 0x00005c0000047ab9 */ /* 0x001fe40000000a00 */
[----:B------:R-:W2:Y:S02]  /*10a0*/  LDG.E.S8.SYS R43, [R2.U32+UR4] ;  /* 0x00000004022b7981 */ /* 0x000ea400081ee300 */
[----:B--2---:R-:W-:-:S05]  /*10b0*/  IADD3 R0, R43, -0x21, RZ ;  /* 0xffffffdf2b007810 */ /* 0x004fca0007ffe0ff */
[----:B------:R-:W-:-:S07]  /*10c0*/  IMAD.HI R0, R0, -0x66666667, RZ ;  /* 0x9999999900007827 */ /* 0x000fce00078e02ff */
[----:B------:R-:W-:-:S04]  /*10d0*/  SHF.R.U32.HI R15, RZ, 0x1f, R0 ;  /* 0x0000001fff0f7819 */ /* 0x000fc80000011600 */
[----:B------:R-:W-:Y:S02]  /*10e0*/  LEA.HI.SX32 R40, R0, R15, 0x1e ;  /* 0x0000000f00287211 */ /* 0x000fe400078ff2ff */
[----:B------:R-:W-:-:S04]  /*10f0*/  MOV R0, 0x1140 ;  /* 0x0000114000007802 */ /* 0x000fc80000000f00 */
[----:B------:R-:W0:Y:S02]  /*1100*/  I2F.F64 R40, R40 ;  /* 0x0000002800287312 */ /* 0x000e240000201c00 */
[----:B0-----:R-:W-:Y:S02]  /*1110*/  IMAD.MOV.U32 R14, RZ, RZ, R40 ;  /* 0x000000ffff0e7224 */ /* 0x001fe400078e0028 */
[----:B------:R-:W-:-:S08]  /*1120*/  IMAD.MOV.U32 R15, RZ, RZ, R41 ;  /* 0x000000ffff0f7224 */ /* 0x000fd000078e0029 */
[----:B------:R-:W-:Y:S05]  /*1130*/  CALL.REL.NOINC `($subComputation$__internal_accurate_pow) ;  /* 0x000013b000007944 */ /* 0x000fea0003c00000 */
        /* <DEDUP_REMOVED lines=13> */
.L_x_28:
        /* <DEDUP_REMOVED lines=10> */
.L_x_29:
[----:B------:R-:W-:Y:S02]  /*12b0*/  IMAD.MOV.U32 R14, RZ, RZ, R20 ;  /* 0x000000ffff0e7224 */ /* 0x000fe400078e0014 */
[----:B------:R-:W-:-:S08]  /*12c0*/  IMAD.MOV.U32 R15, RZ, RZ, R21 ;  /* 0x000000ffff0f7224 */ /* 0x000fd000078e0015 */
.L_x_30:
[----:B------:R-:W-:Y:S05]  /*12d0*/  BSYNC B2 ;  /* 0x0000000000027941 */ /* 0x000fea0003800000 */
.L_x_27:
[----:B------:R-:W-:Y:S02]  /*12e0*/  ULDC.64 UR4, c[0x0][0x178] ;  /* 0x00005e0000047ab9 */ /* 0x000fe40000000a00 */
[----:B------:R-:W2:Y:S01]  /*12f0*/  LDG.E.S8.SYS R44, [R2.U32+UR4] ;  /* 0x00000004022c7981 */ /* 0x000ea200081ee300 */
[----:B------:R-:W0:Y:S01]  /*1300*/  DADD R20, -R14, 1 ;  /* 0x3ff000000e147429 */ /* 0x000e220000000100 */
[----:B------:R-:W-:-:S04]  /*1310*/  IADD3 R43, R43, -0x18, RZ ;  /* 0xffffffe82b2b7810 */ /* 0x000fc80007ffe0ff */
[----:B------:R-:W-:-:S04]  /*1320*/  ISETP.GE.U32.AND P0, PT, R43, 0x13, PT ;  /* 0x000000132b00780c */ /* 0x000fc80003f06070 */
[----:B0-----:R-:W0:Y:S02]  /*1330*/  F2F.F32.F64 R20, R20 ;  /* 0x0000001400147310 */ /* 0x001e240000301000 */
[----:B0-----:R-:W-:Y:S02]  /*1340*/  FSEL R43, R20, RZ, P0 ;  /* 0x000000ff142b7208 */ /* 0x001fe40000000000 */
        /* <DEDUP_REMOVED lines=22> */
.L_x_32:
        /* <DEDUP_REMOVED lines=10> */
.L_x_33:
[----:B------:R-:W-:Y:S02]  /*1550*/  IMAD.MOV.U32 R14, RZ, RZ, R20 ;  /* 0x000000ffff0e7224 */ /* 0x000fe400078e0014 */
[----:B------:R-:W-:-:S08]  /*1560*/  IMAD.MOV.U32 R15, RZ, RZ, R21 ;  /* 0x000000ffff0f7224 */ /* 0x000fd000078e0015 */
.L_x_34:
[----:B------:R-:W-:Y:S05]  /*1570*/  BSYNC B2 ;  /* 0x0000000000027941 */ /* 0x000fea0003800000 */
.L_x_31:
        /* <DEDUP_REMOVED lines=13> */
[----:B0-----:R-:W-:Y:S01]  /*1650*/  MOV R14, R40 ;  /* 0x00000028000e7202 */ /* 0x001fe20000000f00 */
        /* <DEDUP_REMOVED lines=15> */
.L_x_36:
        /* <DEDUP_REMOVED lines=10> */
.L_x_37:
[----:B------:R-:W-:Y:S02]  /*17f0*/  IMAD.MOV.U32 R14, RZ, RZ, R20 ;  /* 0x000000ffff0e7224 */ /* 0x000fe400078e0014 */
[----:B------:R-:W-:-:S08]  /*1800*/  IMAD.MOV.U32 R15, RZ, RZ, R21 ;  /* 0x000000ffff0f7224 */ /* 0x000fd000078e0015 */
.L_x_38:
[----:B------:R-:W-:Y:S05]  /*1810*/  BSYNC B2 ;  /* 0x0000000000027941 */ /* 0x000fea0003800000 */
.L_x_35:
[----:B------:R-:W-:Y:S01]  /*1820*/  IMAD.MOV.U32 R32, RZ, RZ, 0x4 ;  /* 0x00000004ff207424 */ /* 0x000fe200078e00ff */
[----:B------:R-:W-:-:S03]  /*1830*/  IADD3 R28, R9, -0x1, RZ ;  /* 0xffffffff091c7810 */ /* 0x000fc60007ffe0ff */
[----:B------:R-:W-:-:S04]  /*1840*/  IMAD.WIDE R22, R9, R32, c[0x0][0x1a0] ;  /* 0x0000680009167625 */ /* 0x000fc800078e0220 */
[----:B------:R-:W-:-:S04]  /*1850*/  IMAD.WIDE R20, R9, R32, c[0x0][0x198] ;  /* 0x0000660009147625 */ /* 0x000fc800078e0220 */
[-C--:B------:R-:W-:Y:S01]  /*1860*/  IMAD.WIDE R28, R28, R32.reuse, c[0x0][0x1a8] ;  /* 0x00006a001c1c7625 */ /* 0x080fe200078e0220 */
[----:B------:R-:W2:Y:S04]  /*1870*/  LDG.E.SYS R24, [R22+-0x4] ;  /* 0xfffffc0016187381 */ /* 0x000ea800001ee900 */
[----:B------:R-:W3:Y:S04]  /*1880*/  LDG.E.SYS R0, [R20+-0x4] ;  /* 0xfffffc0014007381 */ /* 0x000ee800001ee900 */
[----:B------:R-:W4:Y:S01]  /*1890*/  LDG.E.SYS R29, [R28] ;  /* 0x000000001c1d7381 */ /* 0x000f2200001ee900 */
[----:B------:R-:W-:-:S04]  /*18a0*/  IMAD.WIDE R26, R11, R32, c[0x0][0x198] ;  /* 0x000066000b1a7625 */ /* 0x000fc800078e0220 */
[----:B--2---:R-:W-:-:S04]  /*18b0*/  FMUL R24, R24, c[0x0][0x1d8] ;  /* 0x0000760018187a20 */ /* 0x004fc80000400000 */
[----:B---3--:R-:W-:-:S04]  /*18c0*/  FFMA R0, R43, R0, R24 ;  /* 0x000000002b007223 */ /* 0x008fc80000000018 */
[----:B----4-:R-:W-:-:S04]  /*18d0*/  FFMA R25, R29, c[0x0][0x1d8], R0 ;  /* 0x000076001d197a23 */ /* 0x010fc80000000000 */
[----:B------:R-:W-:-:S08]  /*18e0*/  FMUL R31, R42, R25 ;  /* 0x000000192a1f7220 */ /* 0x000fd00000400000 */
[----:B------:R0:W-:Y:S04]  /*18f0*/  STG.E.SYS [R26], R31 ;  /* 0x0000001f1a007386 */ /* 0x0001e8000010e900 */
[----:B------:R-:W2:Y:S04]  /*1900*/  LDG.E.SYS R0, [R22] ;  /* 0x0000000016007381 */ /* 0x000ea800001ee900 */
[----:B------:R-:W3:Y:S01]  /*1910*/  LDG.E.SYS R33, [R20] ;  /* 0x0000000014217381 */ /* 0x000ee200001ee900 */
[----:B------:R-:W-:-:S08]  /*1920*/  IMAD.WIDE R24, R11, R32, c[0x0][0x1a0] ;  /* 0x000068000b187625 */ /* 0x000fd000078e0220 */
[----:B------:R-:W4:Y:S01]  /*1930*/  LDG.E.SYS R30, [R24+-0x4] ;  /* 0xfffffc00181e7381 */ /* 0x000f2200001ee900 */
[----:B------:R-:W1:Y:S01]  /*1940*/  DADD R28, -R14, 1 ;  /* 0x3ff000000e1c7429 */ /* 0x000e620000000100 */
[----:B--2---:R-:W-:-:S04]  /*1950*/  FMUL R0, R0, c[0x0][0x1dc] ;  /* 0x0000770000007a20 */ /* 0x004fc80000400000 */
[----:B---3--:R-:W-:-:S08]  /*1960*/  FFMA R33, R44, R33, R0 ;  /* 0x000000212c217223 */ /* 0x008fd00000000000 */
[----:B------:R0:W-:Y:S04]  /*1970*/  STG.E.SYS [R24], R33 ;  /* 0x0000002118007386 */ /* 0x0001e8000010e900 */
[----:B------:R-:W2:Y:S01]  /*1980*/  LDG.E.SYS R35, [R26+-0x4] ;  /* 0xfffffc001a237381 */ /* 0x000ea200001ee900 */
[----:B-1----:R-:W1:Y:S01]  /*1990*/  F2F.F32.F64 R28, R28 ;  /* 0x0000001c001c7310 */ /* 0x002e620000301000 */
[----:B------:R-:W-:-:S04]  /*19a0*/  IADD3 R45, R45, -0x18, RZ ;  /* 0xffffffe82d2d7810 */ /* 0x000fc80007ffe0ff */
[----:B------:R-:W-:Y:S01]  /*19b0*/  ISETP.GE.U32.AND P0, PT, R45, 0x13, PT ;  /* 0x000000132d00780c */ /* 0x000fe20003f06070 */
[----:B----4-:R-:W-:Y:S02]  /*19c0*/  FMUL R30, R30, c[0x0][0x1dc] ;  /* 0x000077001e1e7a20 */ /* 0x010fe40000400000 */
[----:B------:R-:W-:Y:S01]  /*19d0*/  IMAD.WIDE R14, R11, R32, c[0x0][0x1a8] ;  /* 0x00006a000b0e7625 */ /* 0x000fe200078e0220 */
[----:B-1----:R-:W-:-:S05]  /*19e0*/  FSEL R0, R28, RZ, P0 ;  /* 0x000000ff1c007208 */ /* 0x002fca0000000000 */
[----:B--2---:R-:W-:-:S08]  /*19f0*/  FFMA R35, R0, R35, R30 ;  /* 0x0000002300237223 */ /* 0x004fd0000000001e */
[----:B------:R0:W-:Y:S01]  /*1a00*/  STG.E.SYS [R14], R35 ;  /* 0x000000230e007386 */ /* 0x0001e2000010e900 */
[----:B------:R-:W-:Y:S05]  /*1a10*/  BRA `(.L_x_17) ;  /* 0x000000f000007947 */ /* 0x000fea0003800000 */
.L_x_26:
[----:B0-----:R-:W-:-:S04]  /*1a20*/  IMAD.MOV.U32 R15, RZ, RZ, 0x4 ;  /* 0x00000004ff0f7424 */ /* 0x001fc800078e00ff */
[----:B------:R-:W-:-:S04]  /*1a30*/  IMAD.WIDE R20, R12, R15, c[0x0][0x198] ;  /* 0x000066000c147625 */ /* 0x000fc800078e020f */
[----:B------:R-:W-:-:S04]  /*1a40*/  IMAD.WIDE R22, R12, R15, c[0x0][0x1a0] ;  /* 0x000068000c167625 */ /* 0x000fc800078e020f */
[----:B------:R-:W-:Y:S01]  /*1a50*/  IMAD.WIDE R14, R12, R15, c[0x0][0x1a8] ;  /* 0x00006a000c0e7625 */ /* 0x000fe200078e020f */
[----:B------:R0:W-:Y:S04]  /*1a60*/  STG.E.SYS [R20], RZ ;  /* 0x000000ff14007386 */ /* 0x0001e8000010e900 */
[----:B------:R0:W-:Y:S04]  /*1a70*/  STG.E.SYS [R22], RZ ;  /* 0x000000ff16007386 */ /* 0x0001e8000010e900 */
[----:B------:R0:W-:Y:S01]  /*1a80*/  STG.E.SYS [R14], R8 ;  /* 0x000000080e007386 */ /* 0x0001e2000010e900 */
[----:B------:R-:W-:Y:S05]  /*1a90*/  BRA `(.L_x_17) ;  /* 0x0000007000007947 */ /* 0x000fea0003800000 */
.L_x_18:
[----:B------:R-:W-:-:S04]  /*1aa0*/  IMAD.MOV.U32 R14, RZ, RZ, 0x4 ;  /* 0x00000004ff0e7424 */ /* 0x000fc800078e00ff */
[----:B------:R-:W-:-:S04]  /*1ab0*/  IMAD.WIDE R22, R11, R14, c[0x0][0x198] ;  /* 0x000066000b167625 */ /* 0x000fc800078e020e */
[----:B------:R-:W-:-:S04]  /*1ac0*/  IMAD.WIDE R20, R11, R14, c[0x0][0x1a0] ;  /* 0x000068000b147625 */ /* 0x000fc800078e020e */
[----:B------:R-:W-:Y:S01]  /*1ad0*/  IMAD.WIDE R14, R11, R14, c[0x0][0x1a8] ;  /* 0x00006a000b0e7625 */ /* 0x000fe200078e020e */
[----:B------:R0:W-:Y:S04]  /*1ae0*/  STG.E.SYS [R22], RZ ;  /* 0x000000ff16007386 */ /* 0x0001e8000010e900 */
[----:B------:R0:W-:Y:S04]  /*1af0*/  STG.E.SYS [R20], RZ ;  /* 0x000000ff14007386 */ /* 0x0001e8000010e900 */
[----:B------:R0:W-:Y:S02]  /*1b00*/  STG.E.SYS [R14], RZ ;  /* 0x000000ff0e007386 */ /* 0x0001e4000010e900 */
.L_x_17:
[----:B------:R-:W-:Y:S05]  /*1b10*/  BSYNC B1 ;  /* 0x0000000000017941 */ /* 0x000fea0003800000 */
.L_x_16:
[----:B------:R-:W-:Y:S01]  /*1b20*/  IADD3 R7, R7, 0x1, RZ ;  /* 0x0000000107077810 */ /* 0x000fe20007ffe0ff */
[----:B------:R-:W-:Y:S04]  /*1b30*/  WARPSYNC 0xffffffff ;  /* 0xffffffff00007948 */ /* 0x000fe80003800000 */
[----:B------:R-:W-:Y:S05]  /*1b40*/  BAR.SYNC 0x0 ;  /* 0x0000000000007b1d */ /* 0x000fea0000000000 */
[----:B------:R-:W-:Y:S01]  /*1b50*/  ISETP.GE.AND P0, PT, R7, R4, PT ;  /* 0x000000040700720c */ /* 0x000fe20003f06270 */
[----:B------:R-:W-:Y:S01]  /*1b60*/  IMAD.IADD R12, R12, 0x1, R3 ;  /* 0x000000010c0c7824 */ /* 0x000fe200078e0203 */
[----:B------:R-:W-:-:S02]  /*1b70*/  IADD3 R10, P1, R10, 0x1, RZ ;  /* 0x000000010a0a7810 */ /* 0x000fc40007f3e0ff */
[----:B------:R-:W-:Y:S02]  /*1b80*/  IADD3 R11, R11, c[0x0][0x0], RZ ;  /* 0x000000000b0b7a10 */ /* 0x000fe40007ffe0ff */
[----:B------:R-:W-:Y:S01]  /*1b90*/  IADD3 R9, R9, c[0x0][0x0], RZ ;  /* 0x0000000009097a10 */ /* 0x000fe20007ffe0ff */
[----:B------:R-:W-:-:S05]  /*1ba0*/  IMAD.X R13, RZ, RZ, R13, P1 ;  /* 0x000000ffff0d7224 */ /* 0x000fca00008e060d */
[----:B------:R-:W-:Y:S05]  /*1bb0*/  @!P0 BRA `(.L_x_39) ;  /* 0xffffedf000008947 */ /* 0x000fea000383ffff */
.L_x_12:
[----:B------:R-:W-:Y:S05]  /*1bc0*/  BSYNC B0 ;  /* 0x0000000000007941 */ /* 0x000fea0003800000 */
.L_x_11:
[----:B------:R-:W-:Y:S01]  /*1bd0*/  IADD3 R3, R4, -0x1, RZ ;  /* 0xffffffff04037810 */ /* 0x000fe20007ffe0ff */
[----:B------:R-:W-:-:S04]  /*1be0*/  IMAD.MOV.U32 R0, RZ, RZ, 0x4 ;  /* 0x00000004ff007424 */ /* 0x000fc800078e00ff */
[----:B------:R-:W-:-:S04]  /*1bf0*/  IMAD R3, R3, c[0x0][0x0], R6 ;  /* 0x0000000003037a24 */ /* 0x000fc800078e0206 */
[----:B---3--:R-:W-:-:S04]  /*1c00*/  IMAD.WIDE R4, R3, R0, c[0x0][0x198] ;  /* 0x0000660003047625 */ /* 0x008fc800078e0200 */
[----:B------:R-:W-:-:S04]  /*1c10*/  IMAD.WIDE R6, R3, R0, c[0x0][0x1a0] ;  /* 0x0000680003067625 */ /* 0x000fc800078e0200 */
[----:B------:R-:W2:Y:S04]  /*1c20*/  LDG.E.SYS R5, [R4] ;  /* 0x0000000004057381 */ /* 0x000ea800001ee900 */
[----:B------:R-:W2:Y:S01]  /*1c30*/  LDG.E.SYS R6, [R6] ;  /* 0x0000000006067381 */ /* 0x000ea200001ee900 */
[----:B------:R-:W-:-:S04]  /*1c40*/  IMAD.WIDE.U32 R2, R2, R0, c[0x0][0x1b0] ;  /* 0x00006c0002027625 */ /* 0x000fc800078e0000 */
[----:B--2---:R-:W-:-:S08]  /*1c50*/  FADD R9, R6, R5 ;  /* 0x0000000506097221 */ /* 0x004fd00000000000 */
[----:B------:R-:W-:Y:S01]  /*1c60*/  STG.E.SYS [R2], R9 ;  /* 0x0000000902007386 */ /* 0x000fe2000010e900 */
[----:B------:R-:W-:Y:S05]  /*1c70*/  EXIT ;  /* 0x000000000000794d */ /* 0x000fea0003800000 */
        .weak           $subComputation$__cuda_sm20_div_f64_slowpath_v2
        .type           $subComputation$__cuda_sm20_div_f64_slowpath_v2,@function
        .size           $subComputation$__cuda_sm20_div_f64_slowpath_v2,($subComputation$__cuda_sm20_rcp_rn_f32_slowpath - $subComputation$__cuda_sm20_div_f64_slowpath_v2)
$subComputation$__cuda_sm20_div_f64_slowpath_v2:
[----:B------:R-:W0:Y:S01]  /*1c80*/  MUFU.RCP64H R23, 2.237502219360062023e-154 ;  /* 0x2008000000177908 */ /* 0x000e220000001800 */
[----:B------:R-:W-:Y:S01]  /*1c90*/  IMAD.MOV.U32 R20, RZ, RZ, 0x0 ;  /* 0x00000000ff147424 */ /* 0x000fe200078e00ff */
[----:B------:R-:W-:Y:S01]  /*1ca0*/  LOP3.LUT R27, R15, 0x7f800000, RZ, 0xc0, !PT ;  /* 0x7f8000000f1b7812 */ /* 0x000fe200078ec0ff */
[----:B------:R-:W-:Y:S01]  /*1cb0*/  IMAD.MOV.U32 R21, RZ, RZ, 0x20080000 ;  /* 0x20080000ff157424 */ /* 0x000fe200078e00ff */
[----:B------:R-:W-:Y:S01]  /*1cc0*/  BMOV.32.CLEAR RZ, B4 ;  /* 0x0000000004ff7355 */ /* 0x000fe20000100000 */
[----:B------:R-:W-:Y:S01]  /*1cd0*/  IMAD.MOV.U32 R22, RZ, RZ, 0x1 ;  /* 0x00000001ff167424 */ /* 0x000fe200078e00ff */
[----:B------:R-:W-:Y:S01]  /*1ce0*/  ISETP.GE.U32.AND P0, PT, R27, 0x3e800000, PT ;  /* 0x3e8000001b00780c */ /* 0x000fe20003f06070 */
[----:B------:R-:W-:Y:S01]  /*1cf0*/  IMAD.MOV.U32 R26, RZ, RZ, 0x5ff00000 ;  /* 0x5ff00000ff1a7424 */ /* 0x000fe200078e00ff */
[----:B------:R-:W-:Y:S03]  /*1d00*/  BSSY B4, `(.L_x_40) ;  /* 0x0000042000047945 */ /* 0x000fe60003800000 */
[----:B0-----:R-:W0:-:S08]  /*1d10*/  DFMA R20, R22, -R20, 1 ;  /* 0x3ff000001614742b */ /* 0x001e100000000814 */
[----:B0-----:R0:W1:Y:S02]  /*1d20*/  DFMA R24, R20, R20, R20 ;  /* 0x000000141418722b */ /* 0x0010640000000014 */
[----:B0-----:R-:W-:Y:S01]  /*1d30*/  SEL R21, R26, 0x1ff00000, !P0 ;  /* 0x1ff000001a157807 */ /* 0x001fe20004000000 */
[----:B------:R-:W-:-:S05]  /*1d40*/  IMAD.MOV.U32 R20, RZ, RZ, RZ ;  /* 0x000000ffff147224 */ /* 0x000fca00078e00ff */
[----:B-1----:R-:W-:-:S04]  /*1d50*/  DFMA R24, R22, R24, R22 ;  /* 0x000000181618722b */ /* 0x002fc80000000016 */
[----:B------:R-:W0:-:S08]  /*1d60*/  DMUL R20, R14, R20 ;  /* 0x000000140e147228 */ /* 0x000e100000000000 */
[----:B0-----:R-:W0:-:S08]  /*1d70*/  DMUL R22, R20, R24 ;  /* 0x0000001814167228 */ /* 0x001e100000000000 */
[----:B0-----:R-:W0:-:S08]  /*1d80*/  DFMA R20, R22, -2.237502219360062023e-154, R20 ;  /* 0xa00800001614782b */ /* 0x001e100000000014 */
[----:B0-----:R-:W0:-:S08]  /*1d90*/  DFMA R24, R24, R20, R22 ;  /* 0x000000141818722b */ /* 0x001e100000000016 */
[----:B0-----:R-:W0:-:S15]  /*1da0*/  DSETP.GT.AND P0, PT, |R24|, RZ, PT ;  /* 0x000000ff1800722a */ /* 0x001e1e0003f04200 */
[----:B0-----:R-:W-:Y:S05]  /*1db0*/  @!P0 BRA `(.L_x_41) ;  /* 0x000002c000008947 */ /* 0x001fea0003800000 */
[----:B------:R-:W-:Y:S01]  /*1dc0*/  ISETP.GT.U32.AND P0, PT, R27, 0x3e7fffff, PT ;  /* 0x3e7fffff1b00780c */ /* 0x000fe20003f04070 */
[----:B------:R-:W-:Y:S01]  /*1dd0*/  IMAD.MOV.U32 R20, RZ, RZ, RZ ;  /* 0x000000ffff147224 */ /* 0x000fe200078e00ff */
[----:B------:R-:W0:Y:S02]  /*1de0*/  DMUL R22, R24, 7.4583407312002067433e-155 ;  /* 0x1ff0000018167828 */ /* 0x000e240000000000 */
[----:B------:R-:W-:-:S06]  /*1df0*/  SEL R21, R26, 0x1ff00000, P0 ;  /* 0x1ff000001a157807 */ /* 0x000fcc0000000000 */
[----:B------:R-:W1:-:S04]  /*1e00*/  DMUL R24, R24, R20 ;  /* 0x0000001418187228 */ /* 0x000e480000000000 */
[----:B0-----:R-:W0:-:S04]  /*1e10*/  DMUL R22, R20, R22 ;  /* 0x0000001614167228 */ /* 0x001e080000000000 */
[----:B-1----:R-:W1:-:S04]  /*1e20*/  DMUL R24, R24, 7.4583407312002067433e-155 ;  /* 0x1ff0000018187828 */ /* 0x002e480000000000 */
[----:B0-----:R-:W-:-:S04]  /*1e30*/  DFMA R20, R22, 3, -R14 ;  /* 0x400800001614782b */ /* 0x001fc8000000080e */
[----:B-1----:R-:W0:-:S08]  /*1e40*/  DFMA R26, R24, 3, -R14 ;  /* 0x40080000181a782b */ /* 0x002e10000000080e */
[----:B0-----:R-:W0:-:S09]  /*1e50*/  DSETP.GT.AND P0, PT, |R20|, |R26|, PT ;  /* 0x4000001a1400722a */ /* 0x001e120003f04200 */
[----:B0-----:R-:W-:Y:S02]  /*1e60*/  FSEL R21, R25, R23, P0 ;  /* 0x0000001719157208 */ /* 0x001fe40000000000 */
[----:B------:R-:W-:Y:S02]  /*1e70*/  FSEL R24, R24, R22, P0 ;  /* 0x0000001618187208 */ /* 0x000fe40000000000 */
[----:B------:R-:W-:Y:S01]  /*1e80*/  FSETP.GTU.AND P1, PT, |R21|, 1.469367938527859385e-39, PT ;  /* 0x001000001500780b */ /* 0x000fe20003f2c200 */
[----:B------:R-:W-:-:S11]  /*1e90*/  IMAD.MOV.U32 R25, RZ, RZ, R21 ;  /* 0x000000ffff197224 */ /* 0x000fd600078e0015 */
[----:B------:R-:W-:Y:S05]  /*1ea0*/  @P1 BRA `(.L_x_42) ;  /* 0x0000027000001947 */ /* 0x000fea0003800000 */
[----:B------:R-:W-:Y:S01]  /*1eb0*/  IMAD.MOV.U32 R22, RZ, RZ, 0x58500000 ;  /* 0x58500000ff167424 */ /* 0x000fe200078e00ff */
[----:B------:R-:W-:Y:S02]  /*1ec0*/  FSETP.GEU.AND P0, PT, |R15|, 1.5046327690525280102e-36, PT ;  /* 0x040000000f00780b */ /* 0x000fe40003f0e200 */
[----:B------:R-:W-:Y:S02]  /*1ed0*/  LOP3.LUT R20, R24, 0x1, RZ, 0xfc, !PT ;  /* 0x0000000118147812 */ /* 0x000fe400078efcff */
[----:B------:R-:W-:Y:S01]  /*1ee0*/  SEL R23, R22, 0x3ff00000, !P0 ;  /* 0x3ff0000016177807 */ /* 0x000fe20004000000 */
[----:B------:R-:W-:Y:S01]  /*1ef0*/  IMAD.MOV.U32 R22, RZ, RZ, RZ ;  /* 0x000000ffff167224 */ /* 0x000fe200078e00ff */
[----:B------:R-:W-:Y:S02]  /*1f00*/  LOP3.LUT R24, R24, 0xfffffffe, RZ, 0xc0, !PT ;  /* 0xfffffffe18187812 */ /* 0x000fe400078ec0ff */
[----:B------:R-:W-:-:S03]  /*1f10*/  MOV R25, R21 ;  /* 0x0000001500197202 */ /* 0x000fc60000000f00 */
[----:B------:R-:W-:-:S04]  /*1f20*/  DMUL R14, R14, R22 ;  /* 0x000000160e0e7228 */ /* 0x000fc80000000000 */
[----:B------:R-:W0:-:S08]  /*1f30*/  DMUL R22, R22, 3 ;  /* 0x4008000016167828 */ /* 0x000e100000000000 */
[----:B0-----:R-:W-:-:S04]  /*1f40*/  DFMA R28, R20, R22, -R14 ;  /* 0x00000016141c722b */ /* 0x001fc8000000080e */
[----:B------:R-:W0:-:S08]  /*1f50*/  DFMA R26, R24, R22, -R14 ;  /* 0x00000016181a722b */ /* 0x000e10000000080e */
[----:B0-----:R-:W0:-:S09]  /*1f60*/  DSETP.GT.AND P0, PT, |R26|, |R28|, PT ;  /* 0x4000001c1a00722a */ /* 0x001e120003f04200 */
[----:B0-----:R-:W-:-:S04]  /*1f70*/  FSEL R27, R20, R24, P0 ;  /* 0x00000018141b7208 */ /* 0x001fc80000000000 */
[C---:B------:R-:W-:Y:S02]  /*1f80*/  IADD3 R24, P1, R27.reuse, 0x1, RZ ;  /* 0x000000011b187810 */ /* 0x040fe40007f3e0ff */
[C---:B------:R-:W-:Y:S02]  /*1f90*/  LOP3.LUT R20, R27.reuse, 0x1, RZ, 0xc0, !PT ;  /* 0x000000011b147812 */ /* 0x040fe400078ec0ff */
[----:B------:R-:W-:Y:S01]  /*1fa0*/  IADD3 R26, P2, R27, -0x1, RZ ;  /* 0xffffffff1b1a7810 */ /* 0x000fe20007f5e0ff */
[----:B------:R-:W-:Y:S01]  /*1fb0*/  IMAD.X R25, RZ, RZ, R21, P1 ;  /* 0x000000ffff197224 */ /* 0x000fe200008e0615 */
[----:B------:R-:W-:Y:S02]  /*1fc0*/  ISETP.NE.U32.AND P0, PT, R20, 0x1, PT ;  /* 0x000000011400780c */ /* 0x000fe40003f05070 */
[----:B------:R-:W-:Y:S02]  /*1fd0*/  IADD3.X R20, R21, -0x1, RZ, P2, !PT ;  /* 0xffffffff15147810 */ /* 0x000fe400017fe4ff */
[----:B------:R-:W-:-:S02]  /*1fe0*/  FSEL R24, R27, R24, P0 ;  /* 0x000000181b187208 */ /* 0x000fc40000000000 */
[----:B------:R-:W-:Y:S02]  /*1ff0*/  FSEL R25, R21, R25, P0 ;  /* 0x0000001915197208 */ /* 0x000fe40000000000 */
[----:B------:R-:W-:Y:S02]  /*2000*/  FSEL R26, R26, R27, P0 ;  /* 0x0000001b1a1a7208 */ /* 0x000fe40000000000 */
[----:B------:R-:W-:Y:S02]  /*2010*/  FSEL R27, R20, R21, P0 ;  /* 0x00000015141b7208 */ /* 0x000fe40000000000 */
[----:B------:R-:W-:-:S04]  /*2020*/  DFMA R20, R22, R24, -R14 ;  /* 0x000000181614722b */ /* 0x000fc8000000080e */
[----:B------:R-:W0:-:S08]  /*2030*/  DFMA R14, R22, R26, -R14 ;  /* 0x0000001a160e722b */ /* 0x000e10000000080e */
[----:B0-----:R-:W0:-:S09]  /*2040*/  DSETP.GT.AND P0, PT, |R20|, |R14|, PT ;  /* 0x4000000e1400722a */ /* 0x001e120003f04200 */
[----:B0-----:R-:W-:Y:S02]  /*2050*/  FSEL R24, R26, R24, P0 ;  /* 0x000000181a187208 */ /* 0x001fe40000000000 */
[----:B------:R-:W-:Y:S01]  /*2060*/  FSEL R25, R27, R25, P0 ;  /* 0x000000191b197208 */ /* 0x000fe20000000000 */
[----:B------:R-:W-:Y:S07]  /*2070*/  BRA `(.L_x_42) ;  /* 0x000000a000007947 */ /* 0x000fee0003800000 */
.L_x_41:
[----:B------:R-:W0:-:S15]  /*2080*/  DSETP.NEU.AND P0, PT, R24, RZ, PT ;  /* 0x000000ff1800722a */ /* 0x000e1e0003f0d000 */
[----:B0-----:R-:W-:Y:S05]  /*2090*/  @!P0 BRA `(.L_x_43) ;  /* 0x0000007000008947 */ /* 0x001fea0003800000 */
[----:B------:R-:W0:Y:S01]  /*20a0*/  MUFU.RCP64H R25, 3 ;  /* 0x4008000000197908 */ /* 0x000e220000001800 */
[----:B------:R-:W-:-:S06]  /*20b0*/  IMAD.MOV.U32 R24, RZ, RZ, RZ ;  /* 0x000000ffff187224 */ /* 0x000fcc00078e00ff */
[----:B0-----:R-:W0:-:S15]  /*20c0*/  DSETP.GT.AND P0, PT, |R24|, RZ, PT ;  /* 0x000000ff1800722a */ /* 0x001e1e0003f04200 */
[----:B0-----:R-:W-:Y:S02]  /*20d0*/  @!P0 IMAD.MOV.U32 R24, RZ, RZ, 0x0 ;  /* 0x00000000ff188424 */ /* 0x001fe400078e00ff */
[----:B------:R-:W-:-:S06]  /*20e0*/  @!P0 IMAD.MOV.U32 R25, RZ, RZ, 0x40080000 ;  /* 0x40080000ff198424 */ /* 0x000fcc00078e00ff */
[----:B------:R0:W1:Y:S01]  /*20f0*/  DMUL R24, R14, R24 ;  /* 0x000000180e187228 */ /* 0x0000620000000000 */
[----:B------:R-:W-:Y:S08]  /*2100*/  BRA `(.L_x_42) ;  /* 0x0000001000007947 */ /* 0x000ff00003800000 */
.L_x_43:
[----:B------:R0:W1:-:S09]  /*2110*/  DMUL R24, R14, 3 ;  /* 0x400800000e187828 */ /* 0x0000520000000000 */
.L_x_42:
[----:B------:R-:W-:Y:S05]  /*2120*/  BSYNC B4 ;  /* 0x0000000000047941 */ /* 0x000fea0003800000 */
.L_x_40:
[----:B0-----:R-:W-:Y:S02]  /*2130*/  IMAD.MOV.U32 R14, RZ, RZ, R0 ;  /* 0x000000ffff0e7224 */ /* 0x001fe400078e0000 */
[----:B------:R-:W-:Y:S02]  /*2140*/  IMAD.MOV.U32 R15, RZ, RZ, 0x0 ;  /* 0x00000000ff0f7424 */ /* 0x000fe400078e00ff */
[----:B-1----:R-:W-:Y:S02]  /*2150*/  IMAD.MOV.U32 R42, RZ, RZ, R24 ;  /* 0x000000ffff2a7224 */ /* 0x002fe400078e0018 */
[----:B------:R-:W-:Y:S02]  /*2160*/  IMAD.MOV.U32 R43, RZ, RZ, R25 ;  /* 0x000000ffff2b7224 */ /* 0x000fe400078e0019 */
[----:B------:R-:W-:Y:S06]  /*2170*/  RET.REL.NODEC R14 `(subComputation) ;  /* 0xffffde800e007950 */ /* 0x000fec0003c3ffff */
        .weak           $subComputation$__cuda_sm20_rcp_rn_f32_slowpath
        .type           $subComputation$__cuda_sm20_rcp_rn_f32_slowpath,@function
        .size           $subComputation$__cuda_sm20_rcp_rn_f32_slowpath,($subComputation$__internal_accurate_pow - $subComputation$__cuda_sm20_rcp_rn_f32_slowpath)
$subComputation$__cuda_sm20_rcp_rn_f32_slowpath:
[----:B------:R-:W-:Y:S01]  /*2180*/  IMAD.SHL.U32 R8, R15, 0x2, RZ ;  /* 0x000000020f087824 */ /* 0x000fe200078e00ff */
[----:B------:R-:W-:Y:S01]  /*2190*/  BMOV.32.CLEAR RZ, B2 ;  /* 0x0000000002ff7355 */ /* 0x000fe20000100000 */
[----:B------:R-:W-:Y:S03]  /*21a0*/  BSSY B2, `(.L_x_44) ;  /* 0x0000031000027945 */ /* 0x000fe60003800000 */
[----:B------:R-:W-:Y:S01]  /*21b0*/  SHF.R.U32.HI R21, RZ, 0x18, R8 ;  /* 0x00000018ff157819 */ /* 0x000fe20000011608 */
[----:B------:R-:W-:-:S03]  /*21c0*/  IMAD.MOV.U32 R8, RZ, RZ, R15 ;  /* 0x000000ffff087224 */ /* 0x000fc600078e000f */
[----:B------:R-:W-:-:S12]  /*21d0*/  ISETP.NE.U32.AND P0, PT, R21, RZ, PT ;  /* 0x000000ff1500720c */ /* 0x000fd80003f05070 */
[----:B------:R-:W-:Y:S05]  /*21e0*/  @P0 BRA `(.L_x_45) ;  /* 0x000000a000000947 */ /* 0x000fea0003800000 */
[----:B------:R-:W-:-:S05]  /*21f0*/  IMAD.SHL.U32 R10, R8, 0x2, RZ ;  /* 0x00000002080a7824 */ /* 0x000fca00078e00ff */
[----:B------:R-:W-:-:S12]  /*2200*/  ISETP.NE.AND P0, PT, R10, RZ, PT ;  /* 0x000000ff0a00720c */ /* 0x000fd80003f05270 */
[----:B------:R-:W-:Y:S01]  /*2210*/  @P0 FFMA R12, R8, 1.84467440737095516160e+19, RZ ;  /* 0x5f800000080c0823 */ /* 0x000fe200000000ff */
[----:B------:R-:W-:Y:S05]  /*2220*/  @!P0 MUFU.RCP R10, R8 ;  /* 0x00000008000a8308 */ /* 0x000fea0000001000 */
[----:B------:R-:W0:Y:S02]  /*2230*/  @P0 MUFU.RCP R13, R12 ;  /* 0x0000000c000d0308 */ /* 0x000e240000001000 */
[----:B0-----:R-:W-:-:S04]  /*2240*/  @P0 FFMA R14, R12, R13, -1 ;  /* 0xbf8000000c0e0423 */ /* 0x001fc8000000000d */
[----:B------:R-:W-:-:S04]  /*2250*/  @P0 FADD.FTZ R14, -R14, -RZ ;  /* 0x800000ff0e0e0221 */ /* 0x000fc80000010100 */
[----:B------:R-:W-:-:S04]  /*2260*/  @P0 FFMA R14, R13, R14, R13 ;  /* 0x0000000e0d0e0223 */ /* 0x000fc8000000000d */
[----:B------:R-:W-:Y:S01]  /*2270*/  @P0 FFMA R10, R14, 1.84467440737095516160e+19, RZ ;  /* 0x5f8000000e0a0823 */ /* 0x000fe200000000ff */
[----:B------:R-:W-:Y:S07]  /*2280*/  BRA `(.L_x_46) ;  /* 0x0000022000007947 */ /* 0x000fee0003800000 */
.L_x_45:
[----:B------:R-:W-:-:S04]  /*2290*/  IADD3 R22, R21, -0xfd, RZ ;  /* 0xffffff0315167810 */ /* 0x000fc80007ffe0ff */
[----:B------:R-:W-:-:S12]  /*22a0*/  ISETP.GT.U32.AND P0, PT, R22, 0x1, PT ;  /* 0x000000011600780c */ /* 0x000fd80003f04070 */
[----:B------:R-:W-:Y:S05]  /*22b0*/  @P0 BRA `(.L_x_47) ;  /* 0x000001e000000947 */ /* 0x000fea0003800000 */
[----:B------:R-:W-:Y:S01]  /*22c0*/  LOP3.LUT R23, R8, 0x7fffff, RZ, 0xc0, !PT ;  /* 0x007fffff08177812 */ /* 0x000fe200078ec0ff */
[----:B------:R-:W-:-:S03]  /*22d0*/  IMAD.MOV.U32 R15, RZ, RZ, 0x3 ;  /* 0x00000003ff0f7424 */ /* 0x000fc600078e00ff */
[----:B------:R-:W-:Y:S02]  /*22e0*/  LOP3.LUT R10, R23, 0x3f800000, RZ, 0xfc, !PT ;  /* 0x3f800000170a7812 */ /* 0x000fe400078efcff */
[----:B------:R-:W-:-:S04]  /*22f0*/  SHF.L.U32 R15, R15, R22, RZ ;  /* 0x000000160f0f7219 */ /* 0x000fc800000006ff */
[----:B------:R-:W0:Y:S02]  /*2300*/  MUFU.RCP R13, R10 ;  /* 0x0000000a000d7308 */ /* 0x000e240000001000 */
[----:B0-----:R-:W-:-:S04]  /*2310*/  FFMA R12, R10, R13, -1 ;  /* 0xbf8000000a0c7423 */ /* 0x001fc8000000000d */
[----:B------:R-:W-:-:S04]  /*2320*/  FADD.FTZ R12, -R12, -RZ ;  /* 0x800000ff0c0c7221 */ /* 0x000fc80000010100 */
[CCC-:B------:R-:W-:Y:S02]  /*2330*/  FFMA.RM R14, R13.reuse, R12.reuse, R13.reuse ;  /* 0x0000000c0d0e7223 */ /* 0x1c0fe4000000400d */
[----:B------:R-:W-:-:S03]  /*2340*/  FFMA.RP R13, R13, R12, R13 ;  /* 0x0000000c0d0d7223 */ /* 0x000fc6000000800d */
[C---:B------:R-:W-:Y:S02]  /*2350*/  LOP3.LUT R12, R14.reuse, 0x7fffff, RZ, 0xc0, !PT ;  /* 0x007fffff0e0c7812 */ /* 0x040fe400078ec0ff */
[----:B------:R-:W-:Y:S02]  /*2360*/  FSETP.NEU.FTZ.AND P0, PT, R14, R13, PT ;  /* 0x0000000d0e00720b */ /* 0x000fe40003f1d000 */
[----:B------:R-:W-:Y:S02]  /*2370*/  LOP3.LUT R12, R12, 0x800000, RZ, 0xfc, !PT ;  /* 0x008000000c0c7812 */ /* 0x000fe400078efcff */
[----:B------:R-:W-:Y:S02]  /*2380*/  SEL R13, RZ, 0xffffffff, !P0 ;  /* 0xffffffffff0d7807 */ /* 0x000fe40004000000 */
[----:B------:R-:W-:-:S03]  /*2390*/  LOP3.LUT R15, R15, R12, RZ, 0xc0, !PT ;  /* 0x0000000c0f0f7212 */ /* 0x000fc600078ec0ff */
[----:B------:R-:W-:Y:S01]  /*23a0*/  IMAD.MOV R13, RZ, RZ, -R13 ;  /* 0x000000ffff0d7224 */ /* 0x000fe200078e0a0d */
[----:B------:R-:W-:-:S04]  /*23b0*/  SHF.R.U32.HI R15, RZ, R22, R15 ;  /* 0x00000016ff0f7219 */ /* 0x000fc8000001160f */
[----:B------:R-:W-:Y:S02]  /*23c0*/  LOP3.LUT P1, RZ, R13, R22, R12, 0xf8, !PT ;  /* 0x000000160dff7212 */ /* 0x000fe4000782f80c */
[C---:B------:R-:W-:Y:S02]  /*23d0*/  LOP3.LUT P0, RZ, R15.reuse, 0x1, RZ, 0xc0, !PT ;  /* 0x000000010fff7812 */ /* 0x040fe4000780c0ff */
[----:B------:R-:W-:Y:S02]  /*23e0*/  LOP3.LUT P2, RZ, R15, 0x2, RZ, 0xc0, !PT ;  /* 0x000000020fff7812 */ /* 0x000fe4000784c0ff */
[----:B------:R-:W-:Y:S02]  /*23f0*/  IADD3 R13, R21, -0xfc, RZ ;  /* 0xffffff04150d7810 */ /* 0x000fe40007ffe0ff */
[----:B------:R-:W-:Y:S02]  /*2400*/  PLOP3.LUT P0, PT, P0, P1, P2, 0xe0, 0x0 ;  /* 0x000000000000781c */ /* 0x000fe40000703c20 */
[----:B------:R-:W-:-:S02]  /*2410*/  ISETP.NE.U32.AND P1, PT, R23, RZ, PT ;  /* 0x000000ff1700720c */ /* 0x000fc40003f25070 */
[----:B------:R-:W-:Y:S02]  /*2420*/  SEL R10, RZ, 0x1, !P0 ;  /* 0x00000001ff0a7807 */ /* 0x000fe40004000000 */
[----:B------:R-:W-:-:S03]  /*2430*/  SHF.R.U32.HI R13, RZ, R13, R12 ;  /* 0x0000000dff0d7219 */ /* 0x000fc6000001160c */
[----:B------:R-:W-:-:S05]  /*2440*/  IMAD.MOV R10, RZ, RZ, -R10 ;  /* 0x000000ffff0a7224 */ /* 0x000fca00078e0a0a */
[----:B------:R-:W-:-:S12]  /*2450*/  ISETP.GE.AND P0, PT, R10, RZ, PT ;  /* 0x000000ff0a00720c */ /* 0x000fd80003f06270 */
[----:B------:R-:W-:-:S05]  /*2460*/  @!P0 IADD3 R13, R13, 0x1, RZ ;  /* 0x000000010d0d8810 */ /* 0x000fca0007ffe0ff */
[----:B------:R-:W-:-:S05]  /*2470*/  @!P1 IMAD.SHL.U32 R13, R13, 0x2, RZ ;  /* 0x000000020d0d9824 */ /* 0x000fca00078e00ff */
[----:B------:R-:W-:Y:S01]  /*2480*/  LOP3.LUT R10, R13, 0x80000000, R8, 0xf8, !PT ;  /* 0x800000000d0a7812 */ /* 0x000fe200078ef808 */
[----:B------:R-:W-:Y:S07]  /*2490*/  BRA `(.L_x_46) ;  /* 0x0000001000007947 */ /* 0x000fee0003800000 */
.L_x_47:
[----:B------:R0:W1:Y:S02]  /*24a0*/  MUFU.RCP R10, R8 ;  /* 0x00000008000a7308 */ /* 0x0000640000001000 */
.L_x_46:
[----:B------:R-:W-:Y:S05]  /*24b0*/  BSYNC B2 ;  /* 0x0000000000027941 */ /* 0x000fea0003800000 */
.L_x_44:
[----:B------:R-:W-:Y:S02]  /*24c0*/  IMAD.MOV.U32 R12, RZ, RZ, R20 ;  /* 0x000000ffff0c7224 */ /* 0x000fe400078e0014 */
[----:B------:R-:W-:-:S06]  /*24d0*/  IMAD.MOV.U32 R13, RZ, RZ, 0x0 ;  /* 0x00000000ff0d7424 */ /* 0x000fcc00078e00ff */
[----:B01----:R-:W-:Y:S05]  /*24e0*/  RET.REL.NODEC R12 `(subComputation) ;  /* 0xffffdb100c007950 */ /* 0x003fea0003c3ffff */
        .type           $subComputation$__internal_accurate_pow,@function
        .size           $subComputation$__internal_accurate_pow,(.L_x_53 - $subComputation$__internal_accurate_pow)
$subComputation$__internal_accurate_pow:
[----:B------:R-:W0:Y:S01]  /*24f0*/  MUFU.RCP64H R31, 2.25 ;  /* 0x40020000001f7908 */ /* 0x000e220000001800 */
[----:B------:R-:W-:Y:S01]  /*2500*/  IMAD.MOV.U32 R20, RZ, RZ, 0x0 ;  /* 0x00000000ff147424 */ /* 0x000fe200078e00ff */
[----:B------:R-:W-:Y:S01]  /*2510*/  MOV R23, 0x3eb0f5ff ;  /* 0x3eb0f5ff00177802 */ /* 0x000fe20000000f00 */
[----:B------:R-:W-:Y:S01]  /*2520*/  IMAD.MOV.U32 R21, RZ, RZ, 0x40020000 ;  /* 0x40020000ff157424 */ /* 0x000fe200078e00ff */
[----:B------:R-:W-:Y:S01]  /*2530*/  BMOV.32.CLEAR RZ, B2 ;  /* 0x0000000002ff7355 */ /* 0x000fe20000100000 */
[----:B------:R-:W-:Y:S01]  /*2540*/  IMAD.MOV.U32 R30, RZ, RZ, RZ ;  /* 0x000000ffff1e7224 */ /* 0x000fe200078e00ff */
[----:B------:R-:W-:Y:S01]  /*2550*/  BSSY B2, `(.L_x_48) ;  /* 0x000006b000027945 */ /* 0x000fe20003800000 */
[----:B------:R-:W-:-:S04]  /*2560*/  IMAD.MOV.U32 R22, RZ, RZ, 0x7d2cafe2 ;  /* 0x7d2cafe2ff167424 */ /* 0x000fc800078e00ff */
[----:B0-----:R-:W0:-:S08]  /*2570*/  DFMA R20, R30, -R20, 1 ;  /* 0x3ff000001e14742b */ /* 0x001e100000000814 */
[----:B0-----:R-:W0:-:S08]  /*2580*/  DFMA R20, R20, R20, R20 ;  /* 0x000000141414722b */ /* 0x001e100000000014 */
[----:B0-----:R-:W0:-:S08]  /*2590*/  DFMA R30, R30, R20, R30 ;  /* 0x000000141e1e722b */ /* 0x001e10000000001e */
[----:B0-----:R-:W0:-:S08]  /*25a0*/  DMUL R20, R30, 0.25 ;  /* 0x3fd000001e147828 */ /* 0x001e100000000000 */
[----:B0-----:R-:W0:-:S08]  /*25b0*/  DFMA R20, R30, 0.25, R20 ;  /* 0x3fd000001e14782b */ /* 0x001e100000000014 */
[----:B0-----:R-:W0:-:S04]  /*25c0*/  DMUL R32, R20, R20 ;  /* 0x0000001414207228 */ /* 0x001e080000000000 */
[----:B------:R-:W1:-:S04]  /*25d0*/  DADD R26, -R20, 0.25 ;  /* 0x3fd00000141a7429 */ /* 0x000e480000000100 */
[----:B0-----:R-:W0:-:S04]  /*25e0*/  DFMA R22, R32, R22, c[0x2][0x0] ;  /* 0x008000002016762b */ /* 0x001e080000000016 */
[----:B-1----:R-:W1:-:S04]  /*25f0*/  DADD R26, R26, R26 ;  /* 0x000000001a1a7229 */ /* 0x002e48000000001a */
[----:B0-----:R-:W0:-:S04]  /*2600*/  DFMA R24, R32, R22, c[0x2][0x8] ;  /* 0x008002002018762b */ /* 0x001e080000000016 */
[----:B-1----:R-:W1:-:S04]  /*2610*/  DFMA R26, -R20, 0.25, R26 ;  /* 0x3fd00000141a782b */ /* 0x002e48000000011a */
[----:B0-----:R-:W0:-:S04]  /*2620*/  DFMA R24, R32, R24, c[0x2][0x10] ;  /* 0x008004002018762b */ /* 0x001e080000000018 */
[----:B-1----:R-:W-:-:S04]  /*2630*/  DMUL R26, R30, R26 ;  /* 0x0000001a1e1a7228 */ /* 0x002fc80000000000 */
[----:B0-----:R-:W0:-:S04]  /*2640*/  DFMA R24, R32, R24, c[0x2][0x18] ;  /* 0x008006002018762b */ /* 0x001e080000000018 */
[----:B------:R-:W-:-:S04]  /*2650*/  DMUL R36, R20, R20 ;  /* 0x0000001414247228 */ /* 0x000fc80000000000 */
[----:B0-----:R-:W0:-:S08]  /*2660*/  DFMA R24, R32, R24, c[0x2][0x20] ;  /* 0x008008002018762b */ /* 0x001e100000000018 */
[----:B0-----:R-:W0:-:S08]  /*2670*/  DFMA R24, R32, R24, c[0x2][0x28] ;  /* 0x00800a002018762b */ /* 0x001e100000000018 */
[----:B0-----:R-:W0:-:S08]  /*2680*/  DFMA R22, R32, R24, c[0x2][0x30] ;  /* 0x00800c002016762b */ /* 0x001e100000000018 */
[----:B0-----:R-:W0:-:S08]  /*2690*/  DADD R28, -R22, c[0x2][0x30] ;  /* 0x00800c00161c7629 */ /* 0x001e100000000100 */
[----:B0-----:R0:W1:Y:S02]  /*26a0*/  DFMA R28, R32, R24, R28 ;  /* 0x00000018201c722b */ /* 0x001064000000001c */
[----:B0-----:R-:W-:Y:S01]  /*26b0*/  IADD3 R33, R27, 0x100000, RZ ;  /* 0x001000001b217810 */ /* 0x001fe20007ffe0ff */
[----:B------:R-:W-:Y:S01]  /*26c0*/  IMAD.MOV.U32 R32, RZ, RZ, R26 ;  /* 0x000000ffff207224 */ /* 0x000fe200078e001a */
[----:B------:R-:W-:-:S04]  /*26d0*/  DFMA R24, R20, R20, -R36 ;  /* 0x000000141418722b */ /* 0x000fc80000000824 */
[----:B-1----:R-:W0:-:S04]  /*26e0*/  DADD R30, RZ, R28 ;  /* 0x00000000ff1e7229 */ /* 0x002e08000000001c */
[----:B------:R-:W1:-:S04]  /*26f0*/  DMUL R28, R20, R36 ;  /* 0x00000024141c7228 */ /* 0x000e480000000000 */
[----:B0-----:R-:W0:-:S04]  /*2700*/  DADD R30, R30, c[0x2][0x38] ;  /* 0x00800e001e1e7629 */ /* 0x001e080000000000 */
[----:B-1----:R-:W1:-:S04]  /*2710*/  DFMA R38, R20, R36, -R28 ;  /* 0x000000241426722b */ /* 0x002e48000000081c */
[----:B0-----:R-:W0:-:S04]  /*2720*/  DADD R34, R22, R30 ;  /* 0x0000000016227229 */ /* 0x001e08000000001e */
[----:B------:R-:W-:-:S04]  /*2730*/  DFMA R32, R20, R32, R24 ;  /* 0x000000201420722b */ /* 0x000fc80000000018 */
[----:B-1----:R-:W1:-:S04]  /*2740*/  DFMA R38, R26, R36, R38 ;  /* 0x000000241a26722b */ /* 0x002e480000000026 */
[----:B0-----:R-:W0:-:S04]  /*2750*/  DMUL R24, R34, R28 ;  /* 0x0000001c22187228 */ /* 0x001e080000000000 */
[----:B------:R-:W2:-:S04]  /*2760*/  DADD R22, R22, -R34 ;  /* 0x0000000016167229 */ /* 0x000e880000000822 */
[----:B-1----:R-:W-:-:S04]  /*2770*/  DFMA R32, R20, R32, R38 ;  /* 0x000000201420722b */ /* 0x002fc80000000026 */
[----:B0-----:R-:W0:-:S04]  /*2780*/  DFMA R36, R34, R28, -R24 ;  /* 0x0000001c2224722b */ /* 0x001e080000000818 */
[----:B--2---:R-:W-:-:S04]  /*2790*/  DADD R22, R30, R22 ;  /* 0x000000001e167229 */ /* 0x004fc80000000016 */
[----:B0-----:R-:W0:-:S08]  /*27a0*/  DFMA R30, R34, R32, R36 ;  /* 0x00000020221e722b */ /* 0x001e100000000024 */
[----:B0-----:R-:W0:-:S08]  /*27b0*/  DFMA R30, R22, R28, R30 ;  /* 0x0000001c161e722b */ /* 0x001e10000000001e */
[----:B0-----:R-:W0:-:S08]  /*27c0*/  DADD R28, R24, R30 ;  /* 0x00000000181c7229 */ /* 0x001e10000000001e */
[----:B0-----:R-:W0:-:S04]  /*27d0*/  DADD R22, R20, R28 ;  /* 0x0000000014167229 */ /* 0x001e08000000001c */
[----:B------:R-:W1:-:S04]  /*27e0*/  DADD R24, R24, -R28 ;  /* 0x0000000018187229 */ /* 0x000e48000000081c */
[----:B0-----:R-:W0:-:S04]  /*27f0*/  DADD R20, R20, -R22 ;  /* 0x0000000014147229 */ /* 0x001e080000000816 */
[----:B-1----:R-:W-:-:S04]  /*2800*/  DADD R24, R30, R24 ;  /* 0x000000001e187229 */ /* 0x002fc80000000018 */
[----:B0-----:R-:W0:-:S08]  /*2810*/  DADD R20, R28, R20 ;  /* 0x000000001c147229 */ /* 0x001e100000000014 */
[----:B0-----:R0:W1:Y:S02]  /*2820*/  DADD R20, R24, R20 ;  /* 0x0000000018147229 */ /* 0x0010640000000014 */
[----:B0-----:R-:W-:Y:S02]  /*2830*/  IMAD.MOV.U32 R24, RZ, RZ, 0x0 ;  /* 0x00000000ff187424 */ /* 0x001fe400078e00ff */
[----:B------:R-:W-:-:S04]  /*2840*/  IMAD.MOV.U32 R25, RZ, RZ, 0x40080000 ;  /* 0x40080000ff197424 */ /* 0x000fc800078e00ff */
[----:B-1----:R0:W1:Y:S02]  /*2850*/  DADD R30, R26, R20 ;  /* 0x000000001a1e7229 */ /* 0x0020640000000014 */
[----:B0-----:R-:W-:Y:S02]  /*2860*/  IMAD.MOV.U32 R20, RZ, RZ, 0x0 ;  /* 0x00000000ff147424 */ /* 0x001fe400078e00ff */
[----:B------:R-:W-:-:S04]  /*2870*/  IMAD.MOV.U32 R21, RZ, RZ, 0x40080000 ;  /* 0x40080000ff157424 */ /* 0x000fc800078e00ff */
[----:B-1----:R-:W0:-:S08]  /*2880*/  DADD R28, R22, R30 ;  /* 0x00000000161c7229 */ /* 0x002e10000000001e */
[----:B0-----:R-:W0:-:S04]  /*2890*/  DFMA R26, R24, c[0x2][0x40], R28 ;  /* 0x00801000181a7a2b */ /* 0x001e08000000001c */
[----:B------:R-:W1:-:S04]  /*28a0*/  DADD R22, R22, -R28 ;  /* 0x0000000016167229 */ /* 0x000e48000000081c */
[----:B0-----:R-:W0:-:S04]  /*28b0*/  DFMA R20, -R20, c[0x2][0x40], R26 ;  /* 0x0080100014147a2b */ /* 0x001e08000000011a */
[----:B-1----:R-:W-:-:S04]  /*28c0*/  DADD R22, R30, R22 ;  /* 0x000000001e167229 */ /* 0x002fc80000000016 */
[----:B0-----:R-:W0:-:S08]  /*28d0*/  DADD R20, -R28, R20 ;  /* 0x000000001c147229 */ /* 0x001e100000000114 */
[----:B0-----:R0:W1:Y:S02]  /*28e0*/  DADD R20, R22, -R20 ;  /* 0x0000000016147229 */ /* 0x0010640000000814 */
[----:B0-----:R-:W-:-:S06]  /*28f0*/  LOP3.LUT R22, R15, 0xff0fffff, RZ, 0xc0, !PT ;  /* 0xff0fffff0f167812 */ /* 0x001fcc00078ec0ff */
[----:B-1----:R0:W1:Y:S02]  /*2900*/  DFMA R24, R24, c[0x2][0x48], R20 ;  /* 0x0080120018187a2b */ /* 0x0020640000000014 */
[----:B0-----:R-:W-:-:S05]  /*2910*/  IMAD.IADD R20, R15, 0x1, R15 ;  /* 0x000000010f147824 */ /* 0x001fca00078e020f */
[----:B------:R-:W-:Y:S02]  /*2920*/  ISETP.GT.U32.AND P0, PT, R20, -0x2000001, PT ;  /* 0xfdffffff1400780c */ /* 0x000fe40003f04070 */
[----:B-1----:R-:W0:Y:S02]  /*2930*/  DADD R20, R26, R24 ;  /* 0x000000001a147229 */ /* 0x002e240000000018 */
[----:B------:R-:W-:-:S06]  /*2940*/  SEL R15, R22, R15, P0 ;  /* 0x0000000f160f7207 */ /* 0x000fcc0000000000 */
[----:B0-----:R-:W0:-:S04]  /*2950*/  DADD R26, R26, -R20 ;  /* 0x000000001a1a7229 */ /* 0x001e080000000814 */
[----:B------:R-:W1:-:S04]  /*2960*/  DMUL R28, R20, R14 ;  /* 0x0000000e141c7228 */ /* 0x000e480000000000 */
[----:B0-----:R0:W-:Y:S02]  /*2970*/  DADD R26, R24, R26 ;  /* 0x00000000181a7229 */ /* 0x0011e4000000001a */
[----:B0-----:R-:W-:Y:S02]  /*2980*/  IMAD.MOV.U32 R24, RZ, RZ, 0x652b82fe ;  /* 0x652b82feff187424 */ /* 0x001fe400078e00ff */
[----:B-1----:R-:W0:Y:S01]  /*2990*/  DFMA R20, R20, R14, -R28 ;  /* 0x0000000e1414722b */ /* 0x002e22000000081c */
[----:B------:R-:W-:-:S07]  /*29a0*/  IMAD.MOV.U32 R25, RZ, RZ, 0x3ff71547 ;  /* 0x3ff71547ff197424 */ /* 0x000fce00078e00ff */
[----:B0-----:R-:W0:-:S08]  /*29b0*/  DFMA R26, R26, R14, R20 ;  /* 0x0000000e1a1a722b */ /* 0x001e100000000014 */
[----:B0-----:R-:W0:-:S08]  /*29c0*/  DADD R20, R28, R26 ;  /* 0x000000001c147229 */ /* 0x001e10000000001a */
[----:B0-----:R-:W0:Y:S01]  /*29d0*/  DFMA R24, R20, R24, 6.75539944105574400000e+15 ;  /* 0x433800001418742b */ /* 0x001e220000000018 */
[----:B------:R-:W-:-:S03]  /*29e0*/  FSETP.GEU.AND P0, PT, |R21|, 4.1917929649353027344, PT ;  /* 0x4086232b1500780b */ /* 0x000fc60003f0e200 */
[----:B------:R-:W-:-:S04]  /*29f0*/  DADD R28, R28, -R20 ;  /* 0x000000001c1c7229 */ /* 0x000fc80000000814 */
[----:B0-----:R-:W0:-:S08]  /*2a00*/  DADD R14, R24, -6.75539944105574400000e+15 ;  /* 0xc3380000180e7429 */ /* 0x001e100000000000 */
[----:B0-----:R-:W0:-:S08]  /*2a10*/  DFMA R22, R14, c[0x2][0x50], R20 ;  /* 0x008014000e167a2b */ /* 0x001e100000000014 */
[----:B0-----:R0:W1:Y:S02]  /*2a20*/  DFMA R22, R14, c[0x2][0x58], R22 ;  /* 0x008016000e167a2b */ /* 0x0010640000000016 */
[----:B0-----:R-:W-:Y:S02]  /*2a30*/  IMAD.MOV.U32 R14, RZ, RZ, 0x69ce2bdf ;  /* 0x69ce2bdfff0e7424 */ /* 0x001fe400078e00ff */
[----:B------:R-:W-:-:S06]  /*2a40*/  IMAD.MOV.U32 R15, RZ, RZ, 0x3e5ade15 ;  /* 0x3e5ade15ff0f7424 */ /* 0x000fcc00078e00ff */
[----:B-1----:R-:W0:-:S08]  /*2a50*/  DFMA R14, R22, R14, c[0x2][0x60] ;  /* 0x00801800160e762b */ /* 0x002e10000000000e */
[----:B0-----:R-:W0:-:S08]  /*2a60*/  DFMA R14, R22, R14, c[0x2][0x68] ;  /* 0x00801a00160e762b */ /* 0x001e10000000000e */
[----:B0-----:R-:W0:-:S08]  /*2a70*/  DFMA R14, R22, R14, c[0x2][0x70] ;  /* 0x00801c00160e762b */ /* 0x001e10000000000e */
[----:B0-----:R-:W0:-:S08]  /*2a80*/  DFMA R14, R22, R14, c[0x2][0x78] ;  /* 0x00801e00160e762b */ /* 0x001e10000000000e */
[----:B0-----:R-:W0:-:S08]  /*2a90*/  DFMA R14, R22, R14, c[0x2][0x80] ;  /* 0x00802000160e762b */ /* 0x001e10000000000e */
[----:B0-----:R-:W0:-:S08]  /*2aa0*/  DFMA R14, R22, R14, c[0x2][0x88] ;  /* 0x00802200160e762b */ /* 0x001e10000000000e */
[----:B0-----:R-:W0:-:S08]  /*2ab0*/  DFMA R14, R22, R14, c[0x2][0x90] ;  /* 0x00802400160e762b */ /* 0x001e10000000000e */
[----:B0-----:R-:W0:-:S08]  /*2ac0*/  DFMA R14, R22, R14, c[0x2][0x98] ;  /* 0x00802600160e762b */ /* 0x001e10000000000e */
[----:B0-----:R-:W0:-:S08]  /*2ad0*/  DFMA R14, R22, R14, c[0x2][0xa0] ;  /* 0x00802800160e762b */ /* 0x001e10000000000e */
[----:B0-----:R-:W0:-:S08]  /*2ae0*/  DFMA R14, R22, R14, 1 ;  /* 0x3ff00000160e742b */ /* 0x001e10000000000e */
[----:B0-----:R-:W0:-:S09]  /*2af0*/  DFMA R14, R22, R14, 1 ;  /* 0x3ff00000160e742b */ /* 0x001e12000000000e */
[----:B0-----:R-:W-:Y:S02]  /*2b00*/  IMAD R23, R24, 0x100000, R15 ;  /* 0x0010000018177824 */ /* 0x001fe400078e020f */
[----:B------:R-:W-:Y:S01]  /*2b10*/  IMAD.MOV.U32 R22, RZ, RZ, R14 ;  /* 0x000000ffff167224 */ /* 0x000fe200078e000e */
[----:B------:R-:W-:Y:S07]  /*2b20*/  @!P0 BRA `(.L_x_49) ;  /* 0x000000d000008947 */ /* 0x000fee0003800000 */
[----:B------:R-:W-:Y:S01]  /*2b30*/  FSETP.GEU.AND P1, PT, |R21|, 4.2275390625, PT ;  /* 0x408748001500780b */ /* 0x000fe20003f2e200 */
[----:B------:R-:W-:-:S04]  /*2b40*/  DSETP.GEU.AND P0, PT, R20, RZ, PT ;  /* 0x000000ff1400722a */ /* 0x000fc80003f0e000 */
[----:B------:R-:W0:-:S07]  /*2b50*/  DADD R20, R20, +INF ;  /* 0x7ff0000014147429 */ /* 0x000e0e0000000000 */
[----:B------:R-:W-:Y:S02]  /*2b60*/  @!P1 LEA.HI R22, R24, R24, RZ, 0x1 ;  /* 0x0000001818169211 */ /* 0x000fe400078f08ff */
[----:B0-----:R-:W-:Y:S02]  /*2b70*/  FSEL R23, R21, RZ, P0 ;  /* 0x000000ff15177208 */ /* 0x001fe40000000000 */
[----:B------:R-:W-:Y:S02]  /*2b80*/  @!P1 SHF.R.S32.HI R25, RZ, 0x1, R22 ;  /* 0x00000001ff199819 */ /* 0x000fe40000011416 */
[----:B------:R-:W-:Y:S01]  /*2b90*/  FSEL R22, R20, RZ, P0 ;  /* 0x000000ff14167208 */ /* 0x000fe20000000000 */
[----:B------:R-:W-:Y:S02]  /*2ba0*/  @!P1 IMAD.MOV.U32 R20, RZ, RZ, R14 ;  /* 0x000000ffff149224 */ /* 0x000fe400078e000e */
[----:B------:R-:W-:Y:S02]  /*2bb0*/  @!P1 IMAD.IADD R24, R24, 0x1, -R25 ;  /* 0x0000000118189824 */ /* 0x000fe400078e0a19 */
[----:B------:R-:W-:-:S02]  /*2bc0*/  @!P1 IMAD R21, R25, 0x100000, R15 ;  /* 0x0010000019159824 */ /* 0x000fc400078e020f */
[----:B------:R-:W-:Y:S01]  /*2bd0*/  @!P1 IMAD.MOV.U32 R14, RZ, RZ, RZ ;  /* 0x000000ffff0e9224 */ /* 0x000fe200078e00ff */
[----:B------:R-:W-:-:S06]  /*2be0*/  @!P1 LEA R15, R24, 0x3ff00000, 0x14 ;  /* 0x3ff00000180f9811 */ /* 0x000fcc00078ea0ff */
[----:B------:R0:W1:-:S09]  /*2bf0*/  @!P1 DMUL R22, R20, R14 ;  /* 0x0000000e14169228 */ /* 0x0000520000000000 */
.L_x_49:
[----:B------:R-:W-:Y:S05]  /*2c00*/  BSYNC B2 ;  /* 0x0000000000027941 */ /* 0x000fea0003800000 */
.L_x_48:
[----:B-1----:R-:W-:Y:S01]  /*2c10*/  ISETP.NE.AND P0, PT, R22, RZ, PT ;  /* 0x000000ff1600720c */ /* 0x002fe20003f05270 */
[----:B------:R-:W1:Y:S01]  /*2c20*/  DADD R28, R26, R28 ;  /* 0x000000001a1c7229 */ /* 0x000e62000000001c */
[----:B0-----:R-:W-:Y:S01]  /*2c30*/  LOP3.LUT R14, R23, 0x7fffffff, RZ, 0xc0, !PT ;  /* 0x7fffffff170e7812 */ /* 0x001fe200078ec0ff */
[----:B------:R-:W-:-:S03]  /*2c40*/  IMAD.MOV.U32 R15, RZ, RZ, 0x0 ;  /* 0x00000000ff0f7424 */ /* 0x000fc600078e00ff */
[----:B------:R-:W-:Y:S01]  /*2c50*/  ISETP.EQ.AND P0, PT, R14, 0x7ff00000, !P0 ;  /* 0x7ff000000e00780c */ /* 0x000fe20004702270 */
[----:B------:R-:W-:-:S11]  /*2c60*/  IMAD.MOV.U32 R14, RZ, RZ, R0 ;  /* 0x000000ffff0e7224 */ /* 0x000fd600078e0000 */
[----:B-1----:R-:W0:-:S09]  /*2c70*/  @!P0 DFMA R22, R28, R22, R22 ;  /* 0x000000161c16822b */ /* 0x002e120000000016 */
[----:B0-----:R-:W-:Y:S02]  /*2c80*/  IMAD.MOV.U32 R20, RZ, RZ, R22 ;  /* 0x000000ffff147224 */ /* 0x001fe400078e0016 */
[----:B------:R-:W-:Y:S01]  /*2c90*/  IMAD.MOV.U32 R21, RZ, RZ, R23 ;  /* 0x000000ffff157224 */ /* 0x000fe200078e0017 */
[----:B------:R-:W-:Y:S07]  /*2ca0*/  RET.REL.NODEC R14 `(subComputation) ;  /* 0xffffd3500e007950 */ /* 0x000fee0003c3ffff */
.L_x_50:
[----:B------:R-:W-:-:S00]  /*2cb0*/  BRA `(.L_x_50) ;  /* 0xfffffff000007947 */ /* 0x000fc0000383ffff */
[----:B------:R-:W-:-:S00]  /*2cc0*/  NOP ;  /* 0x0000000000007918 */ /* 0x000fc00000000000 */
[----:B------:R-:W-:-:S00]  /*2cd0*/  NOP ;  /* 0x0000000000007918 */ /* 0x000fc00000000000 */
[----:B------:R-:W-:-:S00]  /*2ce0*/  NOP ;  /* 0x0000000000007918 */ /* 0x000fc00000000000 */
[----:B------:R-:W-:-:S00]  /*2cf0*/  NOP ;  /* 0x0000000000007918 */ /* 0x000fc00000000000 */
.L_x_53:
